//
// Generated by NVIDIA NVVM Compiler
//
// Compiler Build ID: CL-36424714
// Cuda compilation tools, release 13.0, V13.0.88
// Based on NVVM 20.0.0
//

.version 9.0
.target sm_100
.address_size 64

	// .globl	_Z20Duffing1989RK4_ClDynPdS_S_S_S_S_PKdS1_S1_j
.func  (.param .align 16 .b8 func_retval0[16]) __internal_trig_reduction_slowpathd
(
	.param .b64 __internal_trig_reduction_slowpathd_param_0
)
;
.func  (.param .b64 func_retval0) __internal_accurate_pow
(
	.param .b64 __internal_accurate_pow_param_0,
	.param .b64 __internal_accurate_pow_param_1
)
;
.global .align 8 .b8 __cudart_i2opi_d[144] = {8, 93, 141, 31, 177, 95, 251, 107, 234, 146, 82, 138, 247, 57, 7, 61, 123, 241, 229, 235, 199, 186, 39, 117, 45, 234, 95, 158, 102, 63, 70, 79, 183, 9, 203, 39, 207, 126, 54, 109, 31, 109, 10, 90, 139, 17, 47, 239, 15, 152, 5, 222, 255, 151, 248, 31, 59, 40, 249, 189, 139, 95, 132, 156, 244, 57, 83, 131, 57, 214, 145, 57, 65, 126, 95, 180, 38, 112, 156, 233, 132, 68, 187, 46, 245, 53, 130, 232, 62, 167, 41, 177, 28, 235, 29, 254, 28, 146, 209, 9, 234, 46, 73, 6, 224, 210, 77, 66, 58, 110, 36, 183, 97, 197, 187, 222, 171, 99, 81, 254, 65, 144, 67, 60, 153, 149, 98, 219, 192, 221, 52, 245, 209, 87, 39, 252, 41, 21, 68, 78, 110, 131, 249, 162};
.global .align 16 .b8 __cudart_sin_cos_coeffs[128] = {70, 210, 176, 44, 241, 229, 90, 190, 146, 227, 172, 105, 227, 29, 199, 62, 161, 98, 219, 25, 160, 1, 42, 191, 24, 8, 17, 17, 17, 17, 129, 63, 84, 85, 85, 85, 85, 85, 197, 191, 0, 0, 0, 0, 0, 0, 0, 0, 0, 0, 0, 0, 0, 0, 0, 0, 100, 129, 253, 32, 131, 255, 168, 189, 40, 133, 239, 193, 167, 238, 33, 62, 217, 230, 6, 142, 79, 126, 146, 190, 233, 188, 221, 25, 160, 1, 250, 62, 71, 93, 193, 22, 108, 193, 86, 191, 81, 85, 85, 85, 85, 85, 165, 63, 0, 0, 0, 0, 0, 0, 224, 191, 0, 0, 0, 0, 0, 0, 240, 63};

.visible .entry _Z20Duffing1989RK4_ClDynPdS_S_S_S_S_PKdS1_S1_j(
	.param .u64 .ptr .align 1 _Z20Duffing1989RK4_ClDynPdS_S_S_S_S_PKdS1_S1_j_param_0,
	.param .u64 .ptr .align 1 _Z20Duffing1989RK4_ClDynPdS_S_S_S_S_PKdS1_S1_j_param_1,
	.param .u64 .ptr .align 1 _Z20Duffing1989RK4_ClDynPdS_S_S_S_S_PKdS1_S1_j_param_2,
	.param .u64 .ptr .align 1 _Z20Duffing1989RK4_ClDynPdS_S_S_S_S_PKdS1_S1_j_param_3,
	.param .u64 .ptr .align 1 _Z20Duffing1989RK4_ClDynPdS_S_S_S_S_PKdS1_S1_j_param_4,
	.param .u64 .ptr .align 1 _Z20Duffing1989RK4_ClDynPdS_S_S_S_S_PKdS1_S1_j_param_5,
	.param .u64 .ptr .align 1 _Z20Duffing1989RK4_ClDynPdS_S_S_S_S_PKdS1_S1_j_param_6,
	.param .u64 .ptr .align 1 _Z20Duffing1989RK4_ClDynPdS_S_S_S_S_PKdS1_S1_j_param_7,
	.param .u64 .ptr .align 1 _Z20Duffing1989RK4_ClDynPdS_S_S_S_S_PKdS1_S1_j_param_8,
	.param .u32 _Z20Duffing1989RK4_ClDynPdS_S_S_S_S_PKdS1_S1_j_param_9
)
{
	.local .align 8 .b8 	__local_depot0[19224];
	.reg .b64 	%SP;
	.reg .b64 	%SPL;
	.reg .pred 	%p<323>;
	.reg .b32 	%r<510>;
	.reg .b64 	%rd<104>;
	.reg .b64 	%fd<1250>;

	mov.u64 	%SPL, __local_depot0;
	ld.param.u64 	%rd18, [_Z20Duffing1989RK4_ClDynPdS_S_S_S_S_PKdS1_S1_j_param_3];
	ld.param.u64 	%rd19, [_Z20Duffing1989RK4_ClDynPdS_S_S_S_S_PKdS1_S1_j_param_4];
	ld.param.u64 	%rd20, [_Z20Duffing1989RK4_ClDynPdS_S_S_S_S_PKdS1_S1_j_param_5];
	ld.param.u64 	%rd21, [_Z20Duffing1989RK4_ClDynPdS_S_S_S_S_PKdS1_S1_j_param_6];
	ld.param.u64 	%rd22, [_Z20Duffing1989RK4_ClDynPdS_S_S_S_S_PKdS1_S1_j_param_7];
	ld.param.u64 	%rd23, [_Z20Duffing1989RK4_ClDynPdS_S_S_S_S_PKdS1_S1_j_param_8];
	ld.param.u32 	%rd24, [_Z20Duffing1989RK4_ClDynPdS_S_S_S_S_PKdS1_S1_j_param_9];
	add.u64 	%rd1, %SPL, 0;
	mov.u32 	%r130, %ctaid.x;
	mov.u32 	%r131, %ctaid.y;
	mov.u32 	%r132, %nctaid.x;
	mad.lo.s32 	%r133, %r131, %r132, %r130;
	mov.u32 	%r134, %tid.x;
	mov.u32 	%r135, %ntid.x;
	mov.u32 	%r136, %tid.y;
	mad.lo.s32 	%r137, %r135, %r136, %r134;
	cvt.u64.u32 	%rd26, %r137;
	mov.u32 	%r138, %ntid.y;
	mul.lo.s32 	%r139, %r135, %r138;
	mul.wide.u32 	%rd27, %r133, %r139;
	add.s64 	%rd2, %rd27, %rd26;
	setp.ge.u64 	%p3, %rd2, %rd24;
	@%p3 bra 	$L__BB0_214;
	cvta.to.global.u64 	%rd28, %rd22;
	cvta.to.global.u64 	%rd29, %rd21;
	cvta.to.global.u64 	%rd30, %rd23;
	cvta.to.global.u64 	%rd31, %rd18;
	cvta.to.global.u64 	%rd32, %rd19;
	cvta.to.global.u64 	%rd33, %rd20;
	shl.b64 	%rd34, %rd2, 3;
	add.s64 	%rd35, %rd28, %rd34;
	ld.global.f64 	%fd1, [%rd35];
	add.s64 	%rd36, %rd29, %rd34;
	ld.global.f64 	%fd2, [%rd36];
	add.s64 	%rd37, %rd30, %rd34;
	ld.global.f64 	%fd3, [%rd37];
	mov.b64 	%rd38, 0;
	st.local.u64 	[%rd1+6408], %rd38;
	st.local.u64 	[%rd1+12816], %rd38;
	add.s64 	%rd39, %rd31, %rd34;
	ld.global.f64 	%fd1185, [%rd39];
	add.s64 	%rd40, %rd32, %rd34;
	ld.global.f64 	%fd1182, [%rd40];
	add.s64 	%rd41, %rd33, %rd34;
	ld.global.f64 	%fd1180, [%rd41];
	add.f64 	%fd1187, %fd1185, 0d3F1A36E2EB1C432D;
	add.f64 	%fd1183, %fd1182, 0d3F1A36E2EB1C432D;
	add.f64 	%fd1179, %fd1180, 0d3F1A36E2EB1C432D;
	mov.f64 	%fd392, 0d4008000000000000;
	{
	.reg .b32 %temp; 
	mov.b64 	{%temp, %r1}, %fd392;
	}
	and.b32  	%r2, %r1, 2146435072;
	setp.eq.s32 	%p4, %r2, 1073741824;
	setp.lt.s32 	%p5, %r1, 0;
	selp.b32 	%r3, 0, 2146435072, %p5;
	and.b32  	%r141, %r1, 2147483647;
	setp.ne.s32 	%p6, %r141, 1071644672;
	and.pred  	%p1, %p4, %p6;
	or.b32  	%r4, %r3, -2147483648;
	mov.f64 	%fd393, 0d4000000000000000;
	{
	.reg .b32 %temp; 
	mov.b64 	{%temp, %r5}, %fd393;
	}
	and.b32  	%r6, %r5, 2146435072;
	setp.eq.s32 	%p7, %r6, 1062207488;
	setp.lt.s32 	%p8, %r5, 0;
	selp.b32 	%r7, 0, 2146435072, %p8;
	and.b32  	%r142, %r5, 2147483647;
	setp.ne.s32 	%p9, %r142, 1071644672;
	and.pred  	%p2, %p7, %p9;
	mov.b32 	%r143, 1127219200;
	mov.b32 	%r144, -2147483648;
	mov.b64 	%fd10, {%r144, %r143};
	mov.b32 	%r471, 0;
	mov.f64 	%fd1163, 0d0000000000000000;
	mov.u64 	%rd44, __cudart_sin_cos_coeffs;
	mov.f64 	%fd1164, %fd1163;
	mov.f64 	%fd1165, %fd1163;
	mov.f64 	%fd1181, %fd1180;
	mov.f64 	%fd1184, %fd1182;
	mov.f64 	%fd1186, %fd1185;
	mov.f64 	%fd1175, %fd1180;
	mov.f64 	%fd1176, %fd1182;
	mov.f64 	%fd1177, %fd1185;
	mov.f64 	%fd1178, %fd1163;
$L__BB0_2:
	mov.u32 	%r8, %r471;
	mov.b32 	%r472, 0;
$L__BB0_3:
	setp.lt.s32 	%p10, %r1, 0;
	setp.eq.s32 	%p11, %r2, 1073741824;
	mul.f64 	%fd39, %fd1176, 0d3F847AE147AE147B;
	{
	.reg .b32 %temp; 
	mov.b64 	{%temp, %r10}, %fd1177;
	}
	abs.f64 	%fd40, %fd1177;
	{ // callseq 0, 0
	.param .b64 param0;
	st.param.f64 	[param0], %fd40;
	.param .b64 param1;
	st.param.f64 	[param1], 0d4008000000000000;
	.param .b64 retval0;
	call.uni (retval0), 
	__internal_accurate_pow, 
	(
	param0, 
	param1
	);
	ld.param.f64 	%fd394, [retval0];
	} // callseq 0
	setp.lt.s32 	%p13, %r10, 0;
	neg.f64 	%fd396, %fd394;
	selp.f64 	%fd397, %fd396, %fd394, %p11;
	selp.f64 	%fd398, %fd397, %fd394, %p13;
	setp.eq.f64 	%p14, %fd1177, 0d0000000000000000;
	selp.b32 	%r146, %r10, 0, %p11;
	or.b32  	%r147, %r146, 2146435072;
	selp.b32 	%r148, %r147, %r146, %p10;
	mov.b32 	%r149, 0;
	mov.b64 	%fd399, {%r149, %r148};
	selp.f64 	%fd1191, %fd399, %fd398, %p14;
	add.f64 	%fd400, %fd1177, 0d4008000000000000;
	{
	.reg .b32 %temp; 
	mov.b64 	{%temp, %r150}, %fd400;
	}
	and.b32  	%r151, %r150, 2146435072;
	setp.ne.s32 	%p15, %r151, 2146435072;
	@%p15 bra 	$L__BB0_8;
	setp.num.f64 	%p16, %fd1177, %fd1177;
	@%p16 bra 	$L__BB0_6;
	mov.f64 	%fd401, 0d4008000000000000;
	add.rn.f64 	%fd1191, %fd1177, %fd401;
	bra.uni 	$L__BB0_8;
$L__BB0_6:
	setp.neu.f64 	%p17, %fd40, 0d7FF0000000000000;
	@%p17 bra 	$L__BB0_8;
	setp.lt.s32 	%p18, %r10, 0;
	selp.b32 	%r152, %r4, %r3, %p1;
	selp.b32 	%r153, %r152, %r3, %p18;
	mov.b32 	%r154, 0;
	mov.b64 	%fd1191, {%r154, %r153};
$L__BB0_8:
	setp.eq.f64 	%p19, %fd1177, 0d3FF0000000000000;
	selp.f64 	%fd402, 0d3FF0000000000000, %fd1191, %p19;
	sub.f64 	%fd45, %fd1177, %fd402;
	mul.f64 	%fd46, %fd3, %fd1175;
	abs.f64 	%fd47, %fd46;
	setp.neu.f64 	%p20, %fd47, 0d7FF0000000000000;
	@%p20 bra 	$L__BB0_10;
	mov.f64 	%fd408, 0d0000000000000000;
	mul.rn.f64 	%fd1193, %fd46, %fd408;
	mov.b32 	%r474, 1;
	bra.uni 	$L__BB0_13;
$L__BB0_10:
	mul.f64 	%fd403, %fd46, 0d3FE45F306DC9C883;
	cvt.rni.s32.f64 	%r473, %fd403;
	cvt.rn.f64.s32 	%fd404, %r473;
	fma.rn.f64 	%fd405, %fd404, 0dBFF921FB54442D18, %fd46;
	fma.rn.f64 	%fd406, %fd404, 0dBC91A62633145C00, %fd405;
	fma.rn.f64 	%fd1193, %fd404, 0dB97B839A252049C0, %fd406;
	setp.ltu.f64 	%p21, %fd47, 0d41E0000000000000;
	@%p21 bra 	$L__BB0_12;
	{ // callseq 1, 0
	.param .b64 param0;
	st.param.f64 	[param0], %fd46;
	.param .align 16 .b8 retval0[16];
	call.uni (retval0), 
	__internal_trig_reduction_slowpathd, 
	(
	param0
	);
	ld.param.f64 	%fd1193, [retval0];
	ld.param.b32 	%r473, [retval0+8];
	} // callseq 1
$L__BB0_12:
	add.s32 	%r474, %r473, 1;
$L__BB0_13:
	setp.lt.s32 	%p22, %r1, 0;
	setp.eq.s32 	%p23, %r2, 1073741824;
	shl.b32 	%r157, %r474, 6;
	cvt.u64.u32 	%rd42, %r157;
	and.b64  	%rd43, %rd42, 64;
	add.s64 	%rd45, %rd44, %rd43;
	mul.rn.f64 	%fd409, %fd1193, %fd1193;
	and.b32  	%r158, %r474, 1;
	setp.eq.b32 	%p25, %r158, 1;
	selp.f64 	%fd410, 0dBDA8FF8320FD8164, 0d3DE5DB65F9785EBA, %p25;
	ld.global.nc.v2.f64 	{%fd411, %fd412}, [%rd45];
	fma.rn.f64 	%fd413, %fd410, %fd409, %fd411;
	fma.rn.f64 	%fd414, %fd413, %fd409, %fd412;
	ld.global.nc.v2.f64 	{%fd415, %fd416}, [%rd45+16];
	fma.rn.f64 	%fd417, %fd414, %fd409, %fd415;
	fma.rn.f64 	%fd418, %fd417, %fd409, %fd416;
	ld.global.nc.v2.f64 	{%fd419, %fd420}, [%rd45+32];
	fma.rn.f64 	%fd421, %fd418, %fd409, %fd419;
	fma.rn.f64 	%fd422, %fd421, %fd409, %fd420;
	fma.rn.f64 	%fd423, %fd422, %fd1193, %fd1193;
	fma.rn.f64 	%fd424, %fd422, %fd409, 0d3FF0000000000000;
	selp.f64 	%fd425, %fd424, %fd423, %p25;
	and.b32  	%r159, %r474, 2;
	setp.eq.s32 	%p26, %r159, 0;
	mov.f64 	%fd426, 0d0000000000000000;
	sub.f64 	%fd427, %fd426, %fd425;
	selp.f64 	%fd428, %fd425, %fd427, %p26;
	mul.f64 	%fd429, %fd1, %fd1176;
	sub.f64 	%fd430, %fd45, %fd429;
	fma.rn.f64 	%fd431, %fd2, %fd428, %fd430;
	mul.f64 	%fd53, %fd431, 0d3F847AE147AE147B;
	fma.rn.f64 	%fd54, %fd53, 0d3FE0000000000000, %fd1176;
	mul.f64 	%fd55, %fd54, 0d3F847AE147AE147B;
	fma.rn.f64 	%fd56, %fd39, 0d3FE0000000000000, %fd1177;
	{
	.reg .b32 %temp; 
	mov.b64 	{%temp, %r16}, %fd56;
	}
	abs.f64 	%fd57, %fd56;
	{ // callseq 2, 0
	.param .b64 param0;
	st.param.f64 	[param0], %fd57;
	.param .b64 param1;
	st.param.f64 	[param1], 0d4008000000000000;
	.param .b64 retval0;
	call.uni (retval0), 
	__internal_accurate_pow, 
	(
	param0, 
	param1
	);
	ld.param.f64 	%fd432, [retval0];
	} // callseq 2
	setp.lt.s32 	%p27, %r16, 0;
	neg.f64 	%fd434, %fd432;
	selp.f64 	%fd435, %fd434, %fd432, %p23;
	selp.f64 	%fd436, %fd435, %fd432, %p27;
	setp.eq.f64 	%p28, %fd56, 0d0000000000000000;
	selp.b32 	%r160, %r16, 0, %p23;
	or.b32  	%r161, %r160, 2146435072;
	selp.b32 	%r162, %r161, %r160, %p22;
	mov.b32 	%r163, 0;
	mov.b64 	%fd437, {%r163, %r162};
	selp.f64 	%fd1194, %fd437, %fd436, %p28;
	add.f64 	%fd438, %fd56, 0d4008000000000000;
	{
	.reg .b32 %temp; 
	mov.b64 	{%temp, %r164}, %fd438;
	}
	and.b32  	%r165, %r164, 2146435072;
	setp.ne.s32 	%p29, %r165, 2146435072;
	@%p29 bra 	$L__BB0_18;
	setp.num.f64 	%p30, %fd56, %fd56;
	@%p30 bra 	$L__BB0_16;
	mov.f64 	%fd439, 0d4008000000000000;
	add.rn.f64 	%fd1194, %fd56, %fd439;
	bra.uni 	$L__BB0_18;
$L__BB0_16:
	setp.neu.f64 	%p31, %fd57, 0d7FF0000000000000;
	@%p31 bra 	$L__BB0_18;
	setp.lt.s32 	%p32, %r16, 0;
	selp.b32 	%r166, %r4, %r3, %p1;
	selp.b32 	%r167, %r166, %r3, %p32;
	mov.b32 	%r168, 0;
	mov.b64 	%fd1194, {%r168, %r167};
$L__BB0_18:
	setp.eq.f64 	%p33, %fd56, 0d3FF0000000000000;
	selp.f64 	%fd440, 0d3FF0000000000000, %fd1194, %p33;
	sub.f64 	%fd441, %fd56, %fd440;
	mul.f64 	%fd442, %fd1, %fd54;
	sub.f64 	%fd62, %fd441, %fd442;
	add.f64 	%fd443, %fd1175, 0d3F747AE147AE147B;
	mul.f64 	%fd63, %fd3, %fd443;
	abs.f64 	%fd64, %fd63;
	setp.neu.f64 	%p34, %fd64, 0d7FF0000000000000;
	@%p34 bra 	$L__BB0_20;
	mov.f64 	%fd449, 0d0000000000000000;
	mul.rn.f64 	%fd1196, %fd63, %fd449;
	mov.b32 	%r476, 1;
	bra.uni 	$L__BB0_23;
$L__BB0_20:
	mul.f64 	%fd444, %fd63, 0d3FE45F306DC9C883;
	cvt.rni.s32.f64 	%r475, %fd444;
	cvt.rn.f64.s32 	%fd445, %r475;
	fma.rn.f64 	%fd446, %fd445, 0dBFF921FB54442D18, %fd63;
	fma.rn.f64 	%fd447, %fd445, 0dBC91A62633145C00, %fd446;
	fma.rn.f64 	%fd1196, %fd445, 0dB97B839A252049C0, %fd447;
	setp.ltu.f64 	%p35, %fd64, 0d41E0000000000000;
	@%p35 bra 	$L__BB0_22;
	{ // callseq 3, 0
	.param .b64 param0;
	st.param.f64 	[param0], %fd63;
	.param .align 16 .b8 retval0[16];
	call.uni (retval0), 
	__internal_trig_reduction_slowpathd, 
	(
	param0
	);
	ld.param.f64 	%fd1196, [retval0];
	ld.param.b32 	%r475, [retval0+8];
	} // callseq 3
$L__BB0_22:
	add.s32 	%r476, %r475, 1;
$L__BB0_23:
	setp.lt.s32 	%p36, %r1, 0;
	setp.eq.s32 	%p37, %r2, 1073741824;
	shl.b32 	%r171, %r476, 6;
	cvt.u64.u32 	%rd46, %r171;
	and.b64  	%rd47, %rd46, 64;
	add.s64 	%rd49, %rd44, %rd47;
	mul.rn.f64 	%fd450, %fd1196, %fd1196;
	and.b32  	%r172, %r476, 1;
	setp.eq.b32 	%p39, %r172, 1;
	selp.f64 	%fd451, 0dBDA8FF8320FD8164, 0d3DE5DB65F9785EBA, %p39;
	ld.global.nc.v2.f64 	{%fd452, %fd453}, [%rd49];
	fma.rn.f64 	%fd454, %fd451, %fd450, %fd452;
	fma.rn.f64 	%fd455, %fd454, %fd450, %fd453;
	ld.global.nc.v2.f64 	{%fd456, %fd457}, [%rd49+16];
	fma.rn.f64 	%fd458, %fd455, %fd450, %fd456;
	fma.rn.f64 	%fd459, %fd458, %fd450, %fd457;
	ld.global.nc.v2.f64 	{%fd460, %fd461}, [%rd49+32];
	fma.rn.f64 	%fd462, %fd459, %fd450, %fd460;
	fma.rn.f64 	%fd463, %fd462, %fd450, %fd461;
	fma.rn.f64 	%fd464, %fd463, %fd1196, %fd1196;
	fma.rn.f64 	%fd465, %fd463, %fd450, 0d3FF0000000000000;
	selp.f64 	%fd466, %fd465, %fd464, %p39;
	and.b32  	%r173, %r476, 2;
	setp.eq.s32 	%p40, %r173, 0;
	mov.f64 	%fd467, 0d0000000000000000;
	sub.f64 	%fd468, %fd467, %fd466;
	selp.f64 	%fd469, %fd466, %fd468, %p40;
	mul.f64 	%fd70, %fd2, %fd469;
	add.f64 	%fd470, %fd62, %fd70;
	mul.f64 	%fd71, %fd470, 0d3F847AE147AE147B;
	fma.rn.f64 	%fd72, %fd71, 0d3FE0000000000000, %fd1176;
	mul.f64 	%fd73, %fd72, 0d3F847AE147AE147B;
	fma.rn.f64 	%fd74, %fd55, 0d3FE0000000000000, %fd1177;
	{
	.reg .b32 %temp; 
	mov.b64 	{%temp, %r22}, %fd74;
	}
	abs.f64 	%fd75, %fd74;
	{ // callseq 4, 0
	.param .b64 param0;
	st.param.f64 	[param0], %fd75;
	.param .b64 param1;
	st.param.f64 	[param1], 0d4008000000000000;
	.param .b64 retval0;
	call.uni (retval0), 
	__internal_accurate_pow, 
	(
	param0, 
	param1
	);
	ld.param.f64 	%fd471, [retval0];
	} // callseq 4
	setp.lt.s32 	%p41, %r22, 0;
	neg.f64 	%fd473, %fd471;
	selp.f64 	%fd474, %fd473, %fd471, %p37;
	selp.f64 	%fd475, %fd474, %fd471, %p41;
	setp.eq.f64 	%p42, %fd74, 0d0000000000000000;
	selp.b32 	%r174, %r22, 0, %p37;
	or.b32  	%r175, %r174, 2146435072;
	selp.b32 	%r176, %r175, %r174, %p36;
	mov.b32 	%r177, 0;
	mov.b64 	%fd476, {%r177, %r176};
	selp.f64 	%fd1197, %fd476, %fd475, %p42;
	add.f64 	%fd477, %fd74, 0d4008000000000000;
	{
	.reg .b32 %temp; 
	mov.b64 	{%temp, %r178}, %fd477;
	}
	and.b32  	%r179, %r178, 2146435072;
	setp.ne.s32 	%p43, %r179, 2146435072;
	@%p43 bra 	$L__BB0_28;
	setp.num.f64 	%p44, %fd74, %fd74;
	@%p44 bra 	$L__BB0_26;
	mov.f64 	%fd478, 0d4008000000000000;
	add.rn.f64 	%fd1197, %fd74, %fd478;
	bra.uni 	$L__BB0_28;
$L__BB0_26:
	setp.neu.f64 	%p45, %fd75, 0d7FF0000000000000;
	@%p45 bra 	$L__BB0_28;
	setp.lt.s32 	%p46, %r22, 0;
	selp.b32 	%r180, %r4, %r3, %p1;
	selp.b32 	%r181, %r180, %r3, %p46;
	mov.b32 	%r182, 0;
	mov.b64 	%fd1197, {%r182, %r181};
$L__BB0_28:
	setp.lt.s32 	%p47, %r1, 0;
	setp.eq.s32 	%p48, %r2, 1073741824;
	setp.eq.f64 	%p50, %fd74, 0d3FF0000000000000;
	selp.f64 	%fd479, 0d3FF0000000000000, %fd1197, %p50;
	sub.f64 	%fd480, %fd74, %fd479;
	mul.f64 	%fd481, %fd1, %fd72;
	sub.f64 	%fd482, %fd480, %fd481;
	add.f64 	%fd483, %fd70, %fd482;
	mul.f64 	%fd80, %fd483, 0d3F847AE147AE147B;
	add.f64 	%fd81, %fd1176, %fd80;
	add.f64 	%fd82, %fd1177, %fd73;
	{
	.reg .b32 %temp; 
	mov.b64 	{%temp, %r23}, %fd82;
	}
	abs.f64 	%fd83, %fd82;
	{ // callseq 5, 0
	.param .b64 param0;
	st.param.f64 	[param0], %fd83;
	.param .b64 param1;
	st.param.f64 	[param1], 0d4008000000000000;
	.param .b64 retval0;
	call.uni (retval0), 
	__internal_accurate_pow, 
	(
	param0, 
	param1
	);
	ld.param.f64 	%fd484, [retval0];
	} // callseq 5
	setp.lt.s32 	%p51, %r23, 0;
	neg.f64 	%fd486, %fd484;
	selp.f64 	%fd487, %fd486, %fd484, %p48;
	selp.f64 	%fd488, %fd487, %fd484, %p51;
	setp.eq.f64 	%p52, %fd82, 0d0000000000000000;
	selp.b32 	%r183, %r23, 0, %p48;
	or.b32  	%r184, %r183, 2146435072;
	selp.b32 	%r185, %r184, %r183, %p47;
	mov.b32 	%r186, 0;
	mov.b64 	%fd489, {%r186, %r185};
	selp.f64 	%fd1198, %fd489, %fd488, %p52;
	add.f64 	%fd490, %fd82, 0d4008000000000000;
	{
	.reg .b32 %temp; 
	mov.b64 	{%temp, %r187}, %fd490;
	}
	and.b32  	%r188, %r187, 2146435072;
	setp.ne.s32 	%p53, %r188, 2146435072;
	@%p53 bra 	$L__BB0_33;
	setp.num.f64 	%p54, %fd82, %fd82;
	@%p54 bra 	$L__BB0_31;
	mov.f64 	%fd491, 0d4008000000000000;
	add.rn.f64 	%fd1198, %fd82, %fd491;
	bra.uni 	$L__BB0_33;
$L__BB0_31:
	setp.neu.f64 	%p55, %fd83, 0d7FF0000000000000;
	@%p55 bra 	$L__BB0_33;
	setp.lt.s32 	%p56, %r23, 0;
	selp.b32 	%r189, %r4, %r3, %p1;
	selp.b32 	%r190, %r189, %r3, %p56;
	mov.b32 	%r191, 0;
	mov.b64 	%fd1198, {%r191, %r190};
$L__BB0_33:
	setp.eq.f64 	%p57, %fd82, 0d3FF0000000000000;
	selp.f64 	%fd492, 0d3FF0000000000000, %fd1198, %p57;
	sub.f64 	%fd493, %fd82, %fd492;
	mul.f64 	%fd494, %fd1, %fd81;
	sub.f64 	%fd88, %fd493, %fd494;
	add.f64 	%fd1175, %fd1175, 0d3F847AE147AE147B;
	mul.f64 	%fd90, %fd3, %fd1175;
	abs.f64 	%fd91, %fd90;
	setp.neu.f64 	%p58, %fd91, 0d7FF0000000000000;
	@%p58 bra 	$L__BB0_35;
	mov.f64 	%fd500, 0d0000000000000000;
	mul.rn.f64 	%fd1200, %fd90, %fd500;
	mov.b32 	%r478, 1;
	bra.uni 	$L__BB0_38;
$L__BB0_35:
	mul.f64 	%fd495, %fd90, 0d3FE45F306DC9C883;
	cvt.rni.s32.f64 	%r477, %fd495;
	cvt.rn.f64.s32 	%fd496, %r477;
	fma.rn.f64 	%fd497, %fd496, 0dBFF921FB54442D18, %fd90;
	fma.rn.f64 	%fd498, %fd496, 0dBC91A62633145C00, %fd497;
	fma.rn.f64 	%fd1200, %fd496, 0dB97B839A252049C0, %fd498;
	setp.ltu.f64 	%p59, %fd91, 0d41E0000000000000;
	@%p59 bra 	$L__BB0_37;
	{ // callseq 6, 0
	.param .b64 param0;
	st.param.f64 	[param0], %fd90;
	.param .align 16 .b8 retval0[16];
	call.uni (retval0), 
	__internal_trig_reduction_slowpathd, 
	(
	param0
	);
	ld.param.f64 	%fd1200, [retval0];
	ld.param.b32 	%r477, [retval0+8];
	} // callseq 6
$L__BB0_37:
	add.s32 	%r478, %r477, 1;
$L__BB0_38:
	setp.lt.s32 	%p60, %r1, 0;
	setp.eq.s32 	%p61, %r2, 1073741824;
	shl.b32 	%r194, %r478, 6;
	cvt.u64.u32 	%rd50, %r194;
	and.b64  	%rd51, %rd50, 64;
	mov.u64 	%rd52, __cudart_sin_cos_coeffs;
	add.s64 	%rd53, %rd52, %rd51;
	mul.rn.f64 	%fd501, %fd1200, %fd1200;
	and.b32  	%r195, %r478, 1;
	setp.eq.b32 	%p63, %r195, 1;
	selp.f64 	%fd502, 0dBDA8FF8320FD8164, 0d3DE5DB65F9785EBA, %p63;
	ld.global.nc.v2.f64 	{%fd503, %fd504}, [%rd53];
	fma.rn.f64 	%fd505, %fd502, %fd501, %fd503;
	fma.rn.f64 	%fd506, %fd505, %fd501, %fd504;
	ld.global.nc.v2.f64 	{%fd507, %fd508}, [%rd53+16];
	fma.rn.f64 	%fd509, %fd506, %fd501, %fd507;
	fma.rn.f64 	%fd510, %fd509, %fd501, %fd508;
	ld.global.nc.v2.f64 	{%fd511, %fd512}, [%rd53+32];
	fma.rn.f64 	%fd513, %fd510, %fd501, %fd511;
	fma.rn.f64 	%fd514, %fd513, %fd501, %fd512;
	fma.rn.f64 	%fd515, %fd514, %fd1200, %fd1200;
	fma.rn.f64 	%fd516, %fd514, %fd501, 0d3FF0000000000000;
	selp.f64 	%fd517, %fd516, %fd515, %p63;
	and.b32  	%r196, %r478, 2;
	setp.eq.s32 	%p64, %r196, 0;
	mov.f64 	%fd518, 0d0000000000000000;
	sub.f64 	%fd519, %fd518, %fd517;
	selp.f64 	%fd520, %fd517, %fd519, %p64;
	fma.rn.f64 	%fd97, %fd2, %fd520, %fd88;
	mul.f64 	%fd98, %fd1184, 0d3F847AE147AE147B;
	mul.f64 	%fd99, %fd1183, 0d3F847AE147AE147B;
	mul.f64 	%fd100, %fd1182, 0d3F847AE147AE147B;
	{
	.reg .b32 %temp; 
	mov.b64 	{%temp, %r29}, %fd1187;
	}
	abs.f64 	%fd101, %fd1187;
	{ // callseq 7, 0
	.param .b64 param0;
	st.param.f64 	[param0], %fd101;
	.param .b64 param1;
	st.param.f64 	[param1], 0d4008000000000000;
	.param .b64 retval0;
	call.uni (retval0), 
	__internal_accurate_pow, 
	(
	param0, 
	param1
	);
	ld.param.f64 	%fd521, [retval0];
	} // callseq 7
	setp.lt.s32 	%p65, %r29, 0;
	neg.f64 	%fd523, %fd521;
	selp.f64 	%fd524, %fd523, %fd521, %p61;
	selp.f64 	%fd525, %fd524, %fd521, %p65;
	setp.eq.f64 	%p66, %fd1187, 0d0000000000000000;
	selp.b32 	%r197, %r29, 0, %p61;
	or.b32  	%r198, %r197, 2146435072;
	selp.b32 	%r199, %r198, %r197, %p60;
	mov.b32 	%r200, 0;
	mov.b64 	%fd526, {%r200, %r199};
	selp.f64 	%fd1201, %fd526, %fd525, %p66;
	add.f64 	%fd527, %fd1187, 0d4008000000000000;
	{
	.reg .b32 %temp; 
	mov.b64 	{%temp, %r201}, %fd527;
	}
	and.b32  	%r202, %r201, 2146435072;
	setp.ne.s32 	%p67, %r202, 2146435072;
	@%p67 bra 	$L__BB0_43;
	setp.num.f64 	%p68, %fd1187, %fd1187;
	@%p68 bra 	$L__BB0_41;
	mov.f64 	%fd528, 0d4008000000000000;
	add.rn.f64 	%fd1201, %fd1187, %fd528;
	bra.uni 	$L__BB0_43;
$L__BB0_41:
	setp.neu.f64 	%p69, %fd101, 0d7FF0000000000000;
	@%p69 bra 	$L__BB0_43;
	setp.lt.s32 	%p70, %r29, 0;
	selp.b32 	%r203, %r4, %r3, %p1;
	selp.b32 	%r204, %r203, %r3, %p70;
	mov.b32 	%r205, 0;
	mov.b64 	%fd1201, {%r205, %r204};
$L__BB0_43:
	setp.eq.f64 	%p71, %fd1187, 0d3FF0000000000000;
	selp.f64 	%fd529, 0d3FF0000000000000, %fd1201, %p71;
	sub.f64 	%fd106, %fd1187, %fd529;
	mul.f64 	%fd107, %fd3, %fd1181;
	abs.f64 	%fd108, %fd107;
	setp.neu.f64 	%p72, %fd108, 0d7FF0000000000000;
	@%p72 bra 	$L__BB0_45;
	mov.f64 	%fd535, 0d0000000000000000;
	mul.rn.f64 	%fd1203, %fd107, %fd535;
	mov.b32 	%r480, 1;
	bra.uni 	$L__BB0_48;
$L__BB0_45:
	mul.f64 	%fd530, %fd107, 0d3FE45F306DC9C883;
	cvt.rni.s32.f64 	%r479, %fd530;
	cvt.rn.f64.s32 	%fd531, %r479;
	fma.rn.f64 	%fd532, %fd531, 0dBFF921FB54442D18, %fd107;
	fma.rn.f64 	%fd533, %fd531, 0dBC91A62633145C00, %fd532;
	fma.rn.f64 	%fd1203, %fd531, 0dB97B839A252049C0, %fd533;
	setp.ltu.f64 	%p73, %fd108, 0d41E0000000000000;
	@%p73 bra 	$L__BB0_47;
	{ // callseq 8, 0
	.param .b64 param0;
	st.param.f64 	[param0], %fd107;
	.param .align 16 .b8 retval0[16];
	call.uni (retval0), 
	__internal_trig_reduction_slowpathd, 
	(
	param0
	);
	ld.param.f64 	%fd1203, [retval0];
	ld.param.b32 	%r479, [retval0+8];
	} // callseq 8
$L__BB0_47:
	add.s32 	%r480, %r479, 1;
$L__BB0_48:
	setp.lt.s32 	%p74, %r1, 0;
	setp.eq.s32 	%p75, %r2, 1073741824;
	shl.b32 	%r208, %r480, 6;
	cvt.u64.u32 	%rd54, %r208;
	and.b64  	%rd55, %rd54, 64;
	add.s64 	%rd57, %rd52, %rd55;
	mul.rn.f64 	%fd536, %fd1203, %fd1203;
	and.b32  	%r209, %r480, 1;
	setp.eq.b32 	%p77, %r209, 1;
	selp.f64 	%fd537, 0dBDA8FF8320FD8164, 0d3DE5DB65F9785EBA, %p77;
	ld.global.nc.v2.f64 	{%fd538, %fd539}, [%rd57];
	fma.rn.f64 	%fd540, %fd537, %fd536, %fd538;
	fma.rn.f64 	%fd541, %fd540, %fd536, %fd539;
	ld.global.nc.v2.f64 	{%fd542, %fd543}, [%rd57+16];
	fma.rn.f64 	%fd544, %fd541, %fd536, %fd542;
	fma.rn.f64 	%fd545, %fd544, %fd536, %fd543;
	ld.global.nc.v2.f64 	{%fd546, %fd547}, [%rd57+32];
	fma.rn.f64 	%fd548, %fd545, %fd536, %fd546;
	fma.rn.f64 	%fd549, %fd548, %fd536, %fd547;
	fma.rn.f64 	%fd550, %fd549, %fd1203, %fd1203;
	fma.rn.f64 	%fd551, %fd549, %fd536, 0d3FF0000000000000;
	selp.f64 	%fd552, %fd551, %fd550, %p77;
	and.b32  	%r210, %r480, 2;
	setp.eq.s32 	%p78, %r210, 0;
	mov.f64 	%fd553, 0d0000000000000000;
	sub.f64 	%fd554, %fd553, %fd552;
	selp.f64 	%fd555, %fd552, %fd554, %p78;
	mul.f64 	%fd556, %fd1, %fd1184;
	sub.f64 	%fd557, %fd106, %fd556;
	fma.rn.f64 	%fd558, %fd2, %fd555, %fd557;
	mul.f64 	%fd114, %fd558, 0d3F847AE147AE147B;
	{
	.reg .b32 %temp; 
	mov.b64 	{%temp, %r35}, %fd1186;
	}
	abs.f64 	%fd115, %fd1186;
	{ // callseq 9, 0
	.param .b64 param0;
	st.param.f64 	[param0], %fd115;
	.param .b64 param1;
	st.param.f64 	[param1], 0d4008000000000000;
	.param .b64 retval0;
	call.uni (retval0), 
	__internal_accurate_pow, 
	(
	param0, 
	param1
	);
	ld.param.f64 	%fd559, [retval0];
	} // callseq 9
	setp.lt.s32 	%p79, %r35, 0;
	neg.f64 	%fd561, %fd559;
	selp.f64 	%fd562, %fd561, %fd559, %p75;
	selp.f64 	%fd563, %fd562, %fd559, %p79;
	setp.eq.f64 	%p80, %fd1186, 0d0000000000000000;
	selp.b32 	%r211, %r35, 0, %p75;
	or.b32  	%r212, %r211, 2146435072;
	selp.b32 	%r213, %r212, %r211, %p74;
	mov.b32 	%r214, 0;
	mov.b64 	%fd564, {%r214, %r213};
	selp.f64 	%fd1204, %fd564, %fd563, %p80;
	add.f64 	%fd565, %fd1186, 0d4008000000000000;
	{
	.reg .b32 %temp; 
	mov.b64 	{%temp, %r215}, %fd565;
	}
	and.b32  	%r216, %r215, 2146435072;
	setp.ne.s32 	%p81, %r216, 2146435072;
	@%p81 bra 	$L__BB0_53;
	setp.num.f64 	%p82, %fd1186, %fd1186;
	@%p82 bra 	$L__BB0_51;
	mov.f64 	%fd566, 0d4008000000000000;
	add.rn.f64 	%fd1204, %fd1186, %fd566;
	bra.uni 	$L__BB0_53;
$L__BB0_51:
	setp.neu.f64 	%p83, %fd115, 0d7FF0000000000000;
	@%p83 bra 	$L__BB0_53;
	setp.lt.s32 	%p84, %r35, 0;
	selp.b32 	%r217, %r4, %r3, %p1;
	selp.b32 	%r218, %r217, %r3, %p84;
	mov.b32 	%r219, 0;
	mov.b64 	%fd1204, {%r219, %r218};
$L__BB0_53:
	setp.eq.f64 	%p85, %fd1186, 0d3FF0000000000000;
	selp.f64 	%fd567, 0d3FF0000000000000, %fd1204, %p85;
	sub.f64 	%fd120, %fd1186, %fd567;
	mul.f64 	%fd121, %fd3, %fd1180;
	abs.f64 	%fd122, %fd121;
	setp.neu.f64 	%p86, %fd122, 0d7FF0000000000000;
	@%p86 bra 	$L__BB0_55;
	mov.f64 	%fd573, 0d0000000000000000;
	mul.rn.f64 	%fd1206, %fd121, %fd573;
	mov.b32 	%r482, 1;
	bra.uni 	$L__BB0_58;
$L__BB0_55:
	mul.f64 	%fd568, %fd121, 0d3FE45F306DC9C883;
	cvt.rni.s32.f64 	%r481, %fd568;
	cvt.rn.f64.s32 	%fd569, %r481;
	fma.rn.f64 	%fd570, %fd569, 0dBFF921FB54442D18, %fd121;
	fma.rn.f64 	%fd571, %fd569, 0dBC91A62633145C00, %fd570;
	fma.rn.f64 	%fd1206, %fd569, 0dB97B839A252049C0, %fd571;
	setp.ltu.f64 	%p87, %fd122, 0d41E0000000000000;
	@%p87 bra 	$L__BB0_57;
	{ // callseq 10, 0
	.param .b64 param0;
	st.param.f64 	[param0], %fd121;
	.param .align 16 .b8 retval0[16];
	call.uni (retval0), 
	__internal_trig_reduction_slowpathd, 
	(
	param0
	);
	ld.param.f64 	%fd1206, [retval0];
	ld.param.b32 	%r481, [retval0+8];
	} // callseq 10
$L__BB0_57:
	add.s32 	%r482, %r481, 1;
$L__BB0_58:
	setp.lt.s32 	%p88, %r1, 0;
	setp.eq.s32 	%p89, %r2, 1073741824;
	shl.b32 	%r222, %r482, 6;
	cvt.u64.u32 	%rd58, %r222;
	and.b64  	%rd59, %rd58, 64;
	add.s64 	%rd61, %rd52, %rd59;
	mul.rn.f64 	%fd574, %fd1206, %fd1206;
	and.b32  	%r223, %r482, 1;
	setp.eq.b32 	%p91, %r223, 1;
	selp.f64 	%fd575, 0dBDA8FF8320FD8164, 0d3DE5DB65F9785EBA, %p91;
	ld.global.nc.v2.f64 	{%fd576, %fd577}, [%rd61];
	fma.rn.f64 	%fd578, %fd575, %fd574, %fd576;
	fma.rn.f64 	%fd579, %fd578, %fd574, %fd577;
	ld.global.nc.v2.f64 	{%fd580, %fd581}, [%rd61+16];
	fma.rn.f64 	%fd582, %fd579, %fd574, %fd580;
	fma.rn.f64 	%fd583, %fd582, %fd574, %fd581;
	ld.global.nc.v2.f64 	{%fd584, %fd585}, [%rd61+32];
	fma.rn.f64 	%fd586, %fd583, %fd574, %fd584;
	fma.rn.f64 	%fd587, %fd586, %fd574, %fd585;
	fma.rn.f64 	%fd588, %fd587, %fd1206, %fd1206;
	fma.rn.f64 	%fd589, %fd587, %fd574, 0d3FF0000000000000;
	selp.f64 	%fd590, %fd589, %fd588, %p91;
	and.b32  	%r224, %r482, 2;
	setp.eq.s32 	%p92, %r224, 0;
	mov.f64 	%fd591, 0d0000000000000000;
	sub.f64 	%fd592, %fd591, %fd590;
	selp.f64 	%fd593, %fd590, %fd592, %p92;
	mul.f64 	%fd594, %fd1, %fd1183;
	sub.f64 	%fd595, %fd120, %fd594;
	fma.rn.f64 	%fd596, %fd2, %fd593, %fd595;
	mul.f64 	%fd128, %fd596, 0d3F847AE147AE147B;
	{
	.reg .b32 %temp; 
	mov.b64 	{%temp, %r41}, %fd1185;
	}
	abs.f64 	%fd129, %fd1185;
	{ // callseq 11, 0
	.param .b64 param0;
	st.param.f64 	[param0], %fd129;
	.param .b64 param1;
	st.param.f64 	[param1], 0d4008000000000000;
	.param .b64 retval0;
	call.uni (retval0), 
	__internal_accurate_pow, 
	(
	param0, 
	param1
	);
	ld.param.f64 	%fd597, [retval0];
	} // callseq 11
	setp.lt.s32 	%p93, %r41, 0;
	neg.f64 	%fd599, %fd597;
	selp.f64 	%fd600, %fd599, %fd597, %p89;
	selp.f64 	%fd601, %fd600, %fd597, %p93;
	setp.eq.f64 	%p94, %fd1185, 0d0000000000000000;
	selp.b32 	%r225, %r41, 0, %p89;
	or.b32  	%r226, %r225, 2146435072;
	selp.b32 	%r227, %r226, %r225, %p88;
	mov.b32 	%r228, 0;
	mov.b64 	%fd602, {%r228, %r227};
	selp.f64 	%fd1207, %fd602, %fd601, %p94;
	add.f64 	%fd603, %fd1185, 0d4008000000000000;
	{
	.reg .b32 %temp; 
	mov.b64 	{%temp, %r229}, %fd603;
	}
	and.b32  	%r230, %r229, 2146435072;
	setp.ne.s32 	%p95, %r230, 2146435072;
	@%p95 bra 	$L__BB0_63;
	setp.num.f64 	%p96, %fd1185, %fd1185;
	@%p96 bra 	$L__BB0_61;
	mov.f64 	%fd604, 0d4008000000000000;
	add.rn.f64 	%fd1207, %fd1185, %fd604;
	bra.uni 	$L__BB0_63;
$L__BB0_61:
	setp.neu.f64 	%p97, %fd129, 0d7FF0000000000000;
	@%p97 bra 	$L__BB0_63;
	setp.lt.s32 	%p98, %r41, 0;
	selp.b32 	%r231, %r4, %r3, %p1;
	selp.b32 	%r232, %r231, %r3, %p98;
	mov.b32 	%r233, 0;
	mov.b64 	%fd1207, {%r233, %r232};
$L__BB0_63:
	setp.eq.f64 	%p99, %fd1185, 0d3FF0000000000000;
	selp.f64 	%fd605, 0d3FF0000000000000, %fd1207, %p99;
	sub.f64 	%fd134, %fd1185, %fd605;
	mul.f64 	%fd135, %fd3, %fd1179;
	abs.f64 	%fd136, %fd135;
	setp.neu.f64 	%p100, %fd136, 0d7FF0000000000000;
	@%p100 bra 	$L__BB0_65;
	mov.f64 	%fd611, 0d0000000000000000;
	mul.rn.f64 	%fd1209, %fd135, %fd611;
	mov.b32 	%r484, 1;
	bra.uni 	$L__BB0_68;
$L__BB0_65:
	mul.f64 	%fd606, %fd135, 0d3FE45F306DC9C883;
	cvt.rni.s32.f64 	%r483, %fd606;
	cvt.rn.f64.s32 	%fd607, %r483;
	fma.rn.f64 	%fd608, %fd607, 0dBFF921FB54442D18, %fd135;
	fma.rn.f64 	%fd609, %fd607, 0dBC91A62633145C00, %fd608;
	fma.rn.f64 	%fd1209, %fd607, 0dB97B839A252049C0, %fd609;
	setp.ltu.f64 	%p101, %fd136, 0d41E0000000000000;
	@%p101 bra 	$L__BB0_67;
	{ // callseq 12, 0
	.param .b64 param0;
	st.param.f64 	[param0], %fd135;
	.param .align 16 .b8 retval0[16];
	call.uni (retval0), 
	__internal_trig_reduction_slowpathd, 
	(
	param0
	);
	ld.param.f64 	%fd1209, [retval0];
	ld.param.b32 	%r483, [retval0+8];
	} // callseq 12
$L__BB0_67:
	add.s32 	%r484, %r483, 1;
$L__BB0_68:
	setp.lt.s32 	%p102, %r1, 0;
	setp.eq.s32 	%p103, %r2, 1073741824;
	shl.b32 	%r236, %r484, 6;
	cvt.u64.u32 	%rd62, %r236;
	and.b64  	%rd63, %rd62, 64;
	add.s64 	%rd65, %rd52, %rd63;
	mul.rn.f64 	%fd612, %fd1209, %fd1209;
	and.b32  	%r237, %r484, 1;
	setp.eq.b32 	%p105, %r237, 1;
	selp.f64 	%fd613, 0dBDA8FF8320FD8164, 0d3DE5DB65F9785EBA, %p105;
	ld.global.nc.v2.f64 	{%fd614, %fd615}, [%rd65];
	fma.rn.f64 	%fd616, %fd613, %fd612, %fd614;
	fma.rn.f64 	%fd617, %fd616, %fd612, %fd615;
	ld.global.nc.v2.f64 	{%fd618, %fd619}, [%rd65+16];
	fma.rn.f64 	%fd620, %fd617, %fd612, %fd618;
	fma.rn.f64 	%fd621, %fd620, %fd612, %fd619;
	ld.global.nc.v2.f64 	{%fd622, %fd623}, [%rd65+32];
	fma.rn.f64 	%fd624, %fd621, %fd612, %fd622;
	fma.rn.f64 	%fd625, %fd624, %fd612, %fd623;
	fma.rn.f64 	%fd626, %fd625, %fd1209, %fd1209;
	fma.rn.f64 	%fd627, %fd625, %fd612, 0d3FF0000000000000;
	selp.f64 	%fd628, %fd627, %fd626, %p105;
	and.b32  	%r238, %r484, 2;
	setp.eq.s32 	%p106, %r238, 0;
	mov.f64 	%fd629, 0d0000000000000000;
	sub.f64 	%fd630, %fd629, %fd628;
	selp.f64 	%fd631, %fd628, %fd630, %p106;
	mul.f64 	%fd632, %fd1, %fd1182;
	sub.f64 	%fd633, %fd134, %fd632;
	fma.rn.f64 	%fd634, %fd2, %fd631, %fd633;
	mul.f64 	%fd142, %fd634, 0d3F847AE147AE147B;
	fma.rn.f64 	%fd143, %fd114, 0d3FE0000000000000, %fd1184;
	mul.f64 	%fd144, %fd143, 0d3F847AE147AE147B;
	fma.rn.f64 	%fd145, %fd128, 0d3FE0000000000000, %fd1183;
	mul.f64 	%fd146, %fd145, 0d3F847AE147AE147B;
	fma.rn.f64 	%fd147, %fd142, 0d3FE0000000000000, %fd1182;
	mul.f64 	%fd148, %fd147, 0d3F847AE147AE147B;
	fma.rn.f64 	%fd149, %fd98, 0d3FE0000000000000, %fd1187;
	{
	.reg .b32 %temp; 
	mov.b64 	{%temp, %r47}, %fd149;
	}
	abs.f64 	%fd150, %fd149;
	{ // callseq 13, 0
	.param .b64 param0;
	st.param.f64 	[param0], %fd150;
	.param .b64 param1;
	st.param.f64 	[param1], 0d4008000000000000;
	.param .b64 retval0;
	call.uni (retval0), 
	__internal_accurate_pow, 
	(
	param0, 
	param1
	);
	ld.param.f64 	%fd635, [retval0];
	} // callseq 13
	setp.lt.s32 	%p107, %r47, 0;
	neg.f64 	%fd637, %fd635;
	selp.f64 	%fd638, %fd637, %fd635, %p103;
	selp.f64 	%fd639, %fd638, %fd635, %p107;
	setp.eq.f64 	%p108, %fd149, 0d0000000000000000;
	selp.b32 	%r239, %r47, 0, %p103;
	or.b32  	%r240, %r239, 2146435072;
	selp.b32 	%r241, %r240, %r239, %p102;
	mov.b32 	%r242, 0;
	mov.b64 	%fd640, {%r242, %r241};
	selp.f64 	%fd1210, %fd640, %fd639, %p108;
	add.f64 	%fd641, %fd149, 0d4008000000000000;
	{
	.reg .b32 %temp; 
	mov.b64 	{%temp, %r243}, %fd641;
	}
	and.b32  	%r244, %r243, 2146435072;
	setp.ne.s32 	%p109, %r244, 2146435072;
	@%p109 bra 	$L__BB0_73;
	setp.num.f64 	%p110, %fd149, %fd149;
	@%p110 bra 	$L__BB0_71;
	mov.f64 	%fd642, 0d4008000000000000;
	add.rn.f64 	%fd1210, %fd149, %fd642;
	bra.uni 	$L__BB0_73;
$L__BB0_71:
	setp.neu.f64 	%p111, %fd150, 0d7FF0000000000000;
	@%p111 bra 	$L__BB0_73;
	setp.lt.s32 	%p112, %r47, 0;
	selp.b32 	%r245, %r4, %r3, %p1;
	selp.b32 	%r246, %r245, %r3, %p112;
	mov.b32 	%r247, 0;
	mov.b64 	%fd1210, {%r247, %r246};
$L__BB0_73:
	setp.eq.f64 	%p113, %fd149, 0d3FF0000000000000;
	selp.f64 	%fd643, 0d3FF0000000000000, %fd1210, %p113;
	sub.f64 	%fd644, %fd149, %fd643;
	mul.f64 	%fd645, %fd1, %fd143;
	sub.f64 	%fd155, %fd644, %fd645;
	add.f64 	%fd646, %fd1181, 0d3F747AE147AE147B;
	mul.f64 	%fd156, %fd3, %fd646;
	abs.f64 	%fd157, %fd156;
	setp.neu.f64 	%p114, %fd157, 0d7FF0000000000000;
	@%p114 bra 	$L__BB0_75;
	mov.f64 	%fd652, 0d0000000000000000;
	mul.rn.f64 	%fd1212, %fd156, %fd652;
	mov.b32 	%r486, 1;
	bra.uni 	$L__BB0_78;
$L__BB0_75:
	mul.f64 	%fd647, %fd156, 0d3FE45F306DC9C883;
	cvt.rni.s32.f64 	%r485, %fd647;
	cvt.rn.f64.s32 	%fd648, %r485;
	fma.rn.f64 	%fd649, %fd648, 0dBFF921FB54442D18, %fd156;
	fma.rn.f64 	%fd650, %fd648, 0dBC91A62633145C00, %fd649;
	fma.rn.f64 	%fd1212, %fd648, 0dB97B839A252049C0, %fd650;
	setp.ltu.f64 	%p115, %fd157, 0d41E0000000000000;
	@%p115 bra 	$L__BB0_77;
	{ // callseq 14, 0
	.param .b64 param0;
	st.param.f64 	[param0], %fd156;
	.param .align 16 .b8 retval0[16];
	call.uni (retval0), 
	__internal_trig_reduction_slowpathd, 
	(
	param0
	);
	ld.param.f64 	%fd1212, [retval0];
	ld.param.b32 	%r485, [retval0+8];
	} // callseq 14
$L__BB0_77:
	add.s32 	%r486, %r485, 1;
$L__BB0_78:
	setp.lt.s32 	%p116, %r1, 0;
	setp.eq.s32 	%p117, %r2, 1073741824;
	shl.b32 	%r250, %r486, 6;
	cvt.u64.u32 	%rd66, %r250;
	and.b64  	%rd67, %rd66, 64;
	add.s64 	%rd69, %rd52, %rd67;
	mul.rn.f64 	%fd653, %fd1212, %fd1212;
	and.b32  	%r251, %r486, 1;
	setp.eq.b32 	%p119, %r251, 1;
	selp.f64 	%fd654, 0dBDA8FF8320FD8164, 0d3DE5DB65F9785EBA, %p119;
	ld.global.nc.v2.f64 	{%fd655, %fd656}, [%rd69];
	fma.rn.f64 	%fd657, %fd654, %fd653, %fd655;
	fma.rn.f64 	%fd658, %fd657, %fd653, %fd656;
	ld.global.nc.v2.f64 	{%fd659, %fd660}, [%rd69+16];
	fma.rn.f64 	%fd661, %fd658, %fd653, %fd659;
	fma.rn.f64 	%fd662, %fd661, %fd653, %fd660;
	ld.global.nc.v2.f64 	{%fd663, %fd664}, [%rd69+32];
	fma.rn.f64 	%fd665, %fd662, %fd653, %fd663;
	fma.rn.f64 	%fd666, %fd665, %fd653, %fd664;
	fma.rn.f64 	%fd667, %fd666, %fd1212, %fd1212;
	fma.rn.f64 	%fd668, %fd666, %fd653, 0d3FF0000000000000;
	selp.f64 	%fd669, %fd668, %fd667, %p119;
	and.b32  	%r252, %r486, 2;
	setp.eq.s32 	%p120, %r252, 0;
	mov.f64 	%fd670, 0d0000000000000000;
	sub.f64 	%fd671, %fd670, %fd669;
	selp.f64 	%fd672, %fd669, %fd671, %p120;
	mul.f64 	%fd163, %fd2, %fd672;
	add.f64 	%fd673, %fd155, %fd163;
	mul.f64 	%fd164, %fd673, 0d3F847AE147AE147B;
	fma.rn.f64 	%fd165, %fd99, 0d3FE0000000000000, %fd1186;
	{
	.reg .b32 %temp; 
	mov.b64 	{%temp, %r53}, %fd165;
	}
	abs.f64 	%fd166, %fd165;
	{ // callseq 15, 0
	.param .b64 param0;
	st.param.f64 	[param0], %fd166;
	.param .b64 param1;
	st.param.f64 	[param1], 0d4008000000000000;
	.param .b64 retval0;
	call.uni (retval0), 
	__internal_accurate_pow, 
	(
	param0, 
	param1
	);
	ld.param.f64 	%fd674, [retval0];
	} // callseq 15
	setp.lt.s32 	%p121, %r53, 0;
	neg.f64 	%fd676, %fd674;
	selp.f64 	%fd677, %fd676, %fd674, %p117;
	selp.f64 	%fd678, %fd677, %fd674, %p121;
	setp.eq.f64 	%p122, %fd165, 0d0000000000000000;
	selp.b32 	%r253, %r53, 0, %p117;
	or.b32  	%r254, %r253, 2146435072;
	selp.b32 	%r255, %r254, %r253, %p116;
	mov.b32 	%r256, 0;
	mov.b64 	%fd679, {%r256, %r255};
	selp.f64 	%fd1213, %fd679, %fd678, %p122;
	add.f64 	%fd680, %fd165, 0d4008000000000000;
	{
	.reg .b32 %temp; 
	mov.b64 	{%temp, %r257}, %fd680;
	}
	and.b32  	%r258, %r257, 2146435072;
	setp.ne.s32 	%p123, %r258, 2146435072;
	@%p123 bra 	$L__BB0_83;
	setp.num.f64 	%p124, %fd165, %fd165;
	@%p124 bra 	$L__BB0_81;
	mov.f64 	%fd681, 0d4008000000000000;
	add.rn.f64 	%fd1213, %fd165, %fd681;
	bra.uni 	$L__BB0_83;
$L__BB0_81:
	setp.neu.f64 	%p125, %fd166, 0d7FF0000000000000;
	@%p125 bra 	$L__BB0_83;
	setp.lt.s32 	%p126, %r53, 0;
	selp.b32 	%r259, %r4, %r3, %p1;
	selp.b32 	%r260, %r259, %r3, %p126;
	mov.b32 	%r261, 0;
	mov.b64 	%fd1213, {%r261, %r260};
$L__BB0_83:
	setp.eq.f64 	%p127, %fd165, 0d3FF0000000000000;
	selp.f64 	%fd682, 0d3FF0000000000000, %fd1213, %p127;
	sub.f64 	%fd683, %fd165, %fd682;
	mul.f64 	%fd684, %fd1, %fd145;
	sub.f64 	%fd171, %fd683, %fd684;
	add.f64 	%fd685, %fd1180, 0d3F747AE147AE147B;
	mul.f64 	%fd172, %fd3, %fd685;
	abs.f64 	%fd173, %fd172;
	setp.neu.f64 	%p128, %fd173, 0d7FF0000000000000;
	@%p128 bra 	$L__BB0_85;
	mov.f64 	%fd691, 0d0000000000000000;
	mul.rn.f64 	%fd1215, %fd172, %fd691;
	mov.b32 	%r488, 1;
	bra.uni 	$L__BB0_88;
$L__BB0_85:
	mul.f64 	%fd686, %fd172, 0d3FE45F306DC9C883;
	cvt.rni.s32.f64 	%r487, %fd686;
	cvt.rn.f64.s32 	%fd687, %r487;
	fma.rn.f64 	%fd688, %fd687, 0dBFF921FB54442D18, %fd172;
	fma.rn.f64 	%fd689, %fd687, 0dBC91A62633145C00, %fd688;
	fma.rn.f64 	%fd1215, %fd687, 0dB97B839A252049C0, %fd689;
	setp.ltu.f64 	%p129, %fd173, 0d41E0000000000000;
	@%p129 bra 	$L__BB0_87;
	{ // callseq 16, 0
	.param .b64 param0;
	st.param.f64 	[param0], %fd172;
	.param .align 16 .b8 retval0[16];
	call.uni (retval0), 
	__internal_trig_reduction_slowpathd, 
	(
	param0
	);
	ld.param.f64 	%fd1215, [retval0];
	ld.param.b32 	%r487, [retval0+8];
	} // callseq 16
$L__BB0_87:
	add.s32 	%r488, %r487, 1;
$L__BB0_88:
	setp.lt.s32 	%p130, %r1, 0;
	setp.eq.s32 	%p131, %r2, 1073741824;
	shl.b32 	%r264, %r488, 6;
	cvt.u64.u32 	%rd70, %r264;
	and.b64  	%rd71, %rd70, 64;
	add.s64 	%rd73, %rd52, %rd71;
	mul.rn.f64 	%fd692, %fd1215, %fd1215;
	and.b32  	%r265, %r488, 1;
	setp.eq.b32 	%p133, %r265, 1;
	selp.f64 	%fd693, 0dBDA8FF8320FD8164, 0d3DE5DB65F9785EBA, %p133;
	ld.global.nc.v2.f64 	{%fd694, %fd695}, [%rd73];
	fma.rn.f64 	%fd696, %fd693, %fd692, %fd694;
	fma.rn.f64 	%fd697, %fd696, %fd692, %fd695;
	ld.global.nc.v2.f64 	{%fd698, %fd699}, [%rd73+16];
	fma.rn.f64 	%fd700, %fd697, %fd692, %fd698;
	fma.rn.f64 	%fd701, %fd700, %fd692, %fd699;
	ld.global.nc.v2.f64 	{%fd702, %fd703}, [%rd73+32];
	fma.rn.f64 	%fd704, %fd701, %fd692, %fd702;
	fma.rn.f64 	%fd705, %fd704, %fd692, %fd703;
	fma.rn.f64 	%fd706, %fd705, %fd1215, %fd1215;
	fma.rn.f64 	%fd707, %fd705, %fd692, 0d3FF0000000000000;
	selp.f64 	%fd708, %fd707, %fd706, %p133;
	and.b32  	%r266, %r488, 2;
	setp.eq.s32 	%p134, %r266, 0;
	mov.f64 	%fd709, 0d0000000000000000;
	sub.f64 	%fd710, %fd709, %fd708;
	selp.f64 	%fd711, %fd708, %fd710, %p134;
	mul.f64 	%fd179, %fd2, %fd711;
	add.f64 	%fd712, %fd171, %fd179;
	mul.f64 	%fd180, %fd712, 0d3F847AE147AE147B;
	fma.rn.f64 	%fd181, %fd100, 0d3FE0000000000000, %fd1185;
	{
	.reg .b32 %temp; 
	mov.b64 	{%temp, %r59}, %fd181;
	}
	abs.f64 	%fd182, %fd181;
	{ // callseq 17, 0
	.param .b64 param0;
	st.param.f64 	[param0], %fd182;
	.param .b64 param1;
	st.param.f64 	[param1], 0d4008000000000000;
	.param .b64 retval0;
	call.uni (retval0), 
	__internal_accurate_pow, 
	(
	param0, 
	param1
	);
	ld.param.f64 	%fd713, [retval0];
	} // callseq 17
	setp.lt.s32 	%p135, %r59, 0;
	neg.f64 	%fd715, %fd713;
	selp.f64 	%fd716, %fd715, %fd713, %p131;
	selp.f64 	%fd717, %fd716, %fd713, %p135;
	setp.eq.f64 	%p136, %fd181, 0d0000000000000000;
	selp.b32 	%r267, %r59, 0, %p131;
	or.b32  	%r268, %r267, 2146435072;
	selp.b32 	%r269, %r268, %r267, %p130;
	mov.b32 	%r270, 0;
	mov.b64 	%fd718, {%r270, %r269};
	selp.f64 	%fd1216, %fd718, %fd717, %p136;
	add.f64 	%fd719, %fd181, 0d4008000000000000;
	{
	.reg .b32 %temp; 
	mov.b64 	{%temp, %r271}, %fd719;
	}
	and.b32  	%r272, %r271, 2146435072;
	setp.ne.s32 	%p137, %r272, 2146435072;
	@%p137 bra 	$L__BB0_93;
	setp.num.f64 	%p138, %fd181, %fd181;
	@%p138 bra 	$L__BB0_91;
	mov.f64 	%fd720, 0d4008000000000000;
	add.rn.f64 	%fd1216, %fd181, %fd720;
	bra.uni 	$L__BB0_93;
$L__BB0_91:
	setp.neu.f64 	%p139, %fd182, 0d7FF0000000000000;
	@%p139 bra 	$L__BB0_93;
	selp.b32 	%r273, %r4, %r3, %p1;
	selp.b32 	%r274, %r273, %r3, %p135;
	mov.b32 	%r275, 0;
	mov.b64 	%fd1216, {%r275, %r274};
$L__BB0_93:
	setp.eq.f64 	%p141, %fd181, 0d3FF0000000000000;
	selp.f64 	%fd721, 0d3FF0000000000000, %fd1216, %p141;
	sub.f64 	%fd722, %fd181, %fd721;
	mul.f64 	%fd723, %fd1, %fd147;
	sub.f64 	%fd187, %fd722, %fd723;
	add.f64 	%fd724, %fd1179, 0d3F747AE147AE147B;
	mul.f64 	%fd188, %fd3, %fd724;
	abs.f64 	%fd189, %fd188;
	setp.neu.f64 	%p142, %fd189, 0d7FF0000000000000;
	@%p142 bra 	$L__BB0_95;
	mov.f64 	%fd730, 0d0000000000000000;
	mul.rn.f64 	%fd1218, %fd188, %fd730;
	mov.b32 	%r490, 1;
	bra.uni 	$L__BB0_98;
$L__BB0_95:
	mul.f64 	%fd725, %fd188, 0d3FE45F306DC9C883;
	cvt.rni.s32.f64 	%r489, %fd725;
	cvt.rn.f64.s32 	%fd726, %r489;
	fma.rn.f64 	%fd727, %fd726, 0dBFF921FB54442D18, %fd188;
	fma.rn.f64 	%fd728, %fd726, 0dBC91A62633145C00, %fd727;
	fma.rn.f64 	%fd1218, %fd726, 0dB97B839A252049C0, %fd728;
	setp.ltu.f64 	%p143, %fd189, 0d41E0000000000000;
	@%p143 bra 	$L__BB0_97;
	{ // callseq 18, 0
	.param .b64 param0;
	st.param.f64 	[param0], %fd188;
	.param .align 16 .b8 retval0[16];
	call.uni (retval0), 
	__internal_trig_reduction_slowpathd, 
	(
	param0
	);
	ld.param.f64 	%fd1218, [retval0];
	ld.param.b32 	%r489, [retval0+8];
	} // callseq 18
$L__BB0_97:
	add.s32 	%r490, %r489, 1;
$L__BB0_98:
	setp.lt.s32 	%p144, %r1, 0;
	setp.eq.s32 	%p145, %r2, 1073741824;
	shl.b32 	%r278, %r490, 6;
	cvt.u64.u32 	%rd74, %r278;
	and.b64  	%rd75, %rd74, 64;
	add.s64 	%rd77, %rd52, %rd75;
	mul.rn.f64 	%fd731, %fd1218, %fd1218;
	and.b32  	%r279, %r490, 1;
	setp.eq.b32 	%p147, %r279, 1;
	selp.f64 	%fd732, 0dBDA8FF8320FD8164, 0d3DE5DB65F9785EBA, %p147;
	ld.global.nc.v2.f64 	{%fd733, %fd734}, [%rd77];
	fma.rn.f64 	%fd735, %fd732, %fd731, %fd733;
	fma.rn.f64 	%fd736, %fd735, %fd731, %fd734;
	ld.global.nc.v2.f64 	{%fd737, %fd738}, [%rd77+16];
	fma.rn.f64 	%fd739, %fd736, %fd731, %fd737;
	fma.rn.f64 	%fd740, %fd739, %fd731, %fd738;
	ld.global.nc.v2.f64 	{%fd741, %fd742}, [%rd77+32];
	fma.rn.f64 	%fd743, %fd740, %fd731, %fd741;
	fma.rn.f64 	%fd744, %fd743, %fd731, %fd742;
	fma.rn.f64 	%fd745, %fd744, %fd1218, %fd1218;
	fma.rn.f64 	%fd746, %fd744, %fd731, 0d3FF0000000000000;
	selp.f64 	%fd747, %fd746, %fd745, %p147;
	and.b32  	%r280, %r490, 2;
	setp.eq.s32 	%p148, %r280, 0;
	mov.f64 	%fd748, 0d0000000000000000;
	sub.f64 	%fd749, %fd748, %fd747;
	selp.f64 	%fd750, %fd747, %fd749, %p148;
	mul.f64 	%fd195, %fd2, %fd750;
	add.f64 	%fd751, %fd187, %fd195;
	mul.f64 	%fd196, %fd751, 0d3F847AE147AE147B;
	fma.rn.f64 	%fd197, %fd164, 0d3FE0000000000000, %fd1184;
	mul.f64 	%fd198, %fd197, 0d3F847AE147AE147B;
	fma.rn.f64 	%fd199, %fd180, 0d3FE0000000000000, %fd1183;
	mul.f64 	%fd200, %fd199, 0d3F847AE147AE147B;
	fma.rn.f64 	%fd201, %fd196, 0d3FE0000000000000, %fd1182;
	mul.f64 	%fd202, %fd201, 0d3F847AE147AE147B;
	fma.rn.f64 	%fd203, %fd144, 0d3FE0000000000000, %fd1187;
	{
	.reg .b32 %temp; 
	mov.b64 	{%temp, %r65}, %fd203;
	}
	abs.f64 	%fd204, %fd203;
	{ // callseq 19, 0
	.param .b64 param0;
	st.param.f64 	[param0], %fd204;
	.param .b64 param1;
	st.param.f64 	[param1], 0d4008000000000000;
	.param .b64 retval0;
	call.uni (retval0), 
	__internal_accurate_pow, 
	(
	param0, 
	param1
	);
	ld.param.f64 	%fd752, [retval0];
	} // callseq 19
	setp.lt.s32 	%p149, %r65, 0;
	neg.f64 	%fd754, %fd752;
	selp.f64 	%fd755, %fd754, %fd752, %p145;
	selp.f64 	%fd756, %fd755, %fd752, %p149;
	setp.eq.f64 	%p150, %fd203, 0d0000000000000000;
	selp.b32 	%r281, %r65, 0, %p145;
	or.b32  	%r282, %r281, 2146435072;
	selp.b32 	%r283, %r282, %r281, %p144;
	mov.b32 	%r284, 0;
	mov.b64 	%fd757, {%r284, %r283};
	selp.f64 	%fd1219, %fd757, %fd756, %p150;
	add.f64 	%fd758, %fd203, 0d4008000000000000;
	{
	.reg .b32 %temp; 
	mov.b64 	{%temp, %r285}, %fd758;
	}
	and.b32  	%r286, %r285, 2146435072;
	setp.ne.s32 	%p151, %r286, 2146435072;
	@%p151 bra 	$L__BB0_103;
	setp.num.f64 	%p152, %fd203, %fd203;
	@%p152 bra 	$L__BB0_101;
	mov.f64 	%fd759, 0d4008000000000000;
	add.rn.f64 	%fd1219, %fd203, %fd759;
	bra.uni 	$L__BB0_103;
$L__BB0_101:
	setp.neu.f64 	%p153, %fd204, 0d7FF0000000000000;
	@%p153 bra 	$L__BB0_103;
	selp.b32 	%r287, %r4, %r3, %p1;
	selp.b32 	%r288, %r287, %r3, %p149;
	mov.b32 	%r289, 0;
	mov.b64 	%fd1219, {%r289, %r288};
$L__BB0_103:
	setp.eq.f64 	%p158, %fd203, 0d3FF0000000000000;
	selp.f64 	%fd760, 0d3FF0000000000000, %fd1219, %p158;
	sub.f64 	%fd761, %fd203, %fd760;
	mul.f64 	%fd762, %fd1, %fd197;
	sub.f64 	%fd763, %fd761, %fd762;
	add.f64 	%fd764, %fd163, %fd763;
	mul.f64 	%fd209, %fd764, 0d3F847AE147AE147B;
	fma.rn.f64 	%fd210, %fd146, 0d3FE0000000000000, %fd1186;
	{
	.reg .b32 %temp; 
	mov.b64 	{%temp, %r66}, %fd210;
	}
	abs.f64 	%fd211, %fd210;
	{ // callseq 20, 0
	.param .b64 param0;
	st.param.f64 	[param0], %fd211;
	.param .b64 param1;
	st.param.f64 	[param1], 0d4008000000000000;
	.param .b64 retval0;
	call.uni (retval0), 
	__internal_accurate_pow, 
	(
	param0, 
	param1
	);
	ld.param.f64 	%fd765, [retval0];
	} // callseq 20
	setp.lt.s32 	%p159, %r66, 0;
	neg.f64 	%fd767, %fd765;
	selp.f64 	%fd768, %fd767, %fd765, %p145;
	selp.f64 	%fd769, %fd768, %fd765, %p159;
	setp.eq.f64 	%p160, %fd210, 0d0000000000000000;
	selp.b32 	%r290, %r66, 0, %p145;
	or.b32  	%r291, %r290, 2146435072;
	selp.b32 	%r292, %r291, %r290, %p144;
	mov.b32 	%r293, 0;
	mov.b64 	%fd770, {%r293, %r292};
	selp.f64 	%fd1220, %fd770, %fd769, %p160;
	add.f64 	%fd771, %fd210, 0d4008000000000000;
	{
	.reg .b32 %temp; 
	mov.b64 	{%temp, %r294}, %fd771;
	}
	and.b32  	%r295, %r294, 2146435072;
	setp.ne.s32 	%p161, %r295, 2146435072;
	@%p161 bra 	$L__BB0_108;
	setp.num.f64 	%p162, %fd210, %fd210;
	@%p162 bra 	$L__BB0_106;
	mov.f64 	%fd772, 0d4008000000000000;
	add.rn.f64 	%fd1220, %fd210, %fd772;
	bra.uni 	$L__BB0_108;
$L__BB0_106:
	setp.neu.f64 	%p163, %fd211, 0d7FF0000000000000;
	@%p163 bra 	$L__BB0_108;
	selp.b32 	%r296, %r4, %r3, %p1;
	selp.b32 	%r297, %r296, %r3, %p159;
	mov.b32 	%r298, 0;
	mov.b64 	%fd1220, {%r298, %r297};
$L__BB0_108:
	setp.lt.s32 	%p165, %r1, 0;
	setp.eq.s32 	%p166, %r2, 1073741824;
	setp.eq.f64 	%p168, %fd210, 0d3FF0000000000000;
	selp.f64 	%fd773, 0d3FF0000000000000, %fd1220, %p168;
	sub.f64 	%fd774, %fd210, %fd773;
	mul.f64 	%fd775, %fd1, %fd199;
	sub.f64 	%fd776, %fd774, %fd775;
	add.f64 	%fd777, %fd179, %fd776;
	mul.f64 	%fd216, %fd777, 0d3F847AE147AE147B;
	fma.rn.f64 	%fd217, %fd148, 0d3FE0000000000000, %fd1185;
	{
	.reg .b32 %temp; 
	mov.b64 	{%temp, %r67}, %fd217;
	}
	abs.f64 	%fd218, %fd217;
	{ // callseq 21, 0
	.param .b64 param0;
	st.param.f64 	[param0], %fd218;
	.param .b64 param1;
	st.param.f64 	[param1], 0d4008000000000000;
	.param .b64 retval0;
	call.uni (retval0), 
	__internal_accurate_pow, 
	(
	param0, 
	param1
	);
	ld.param.f64 	%fd778, [retval0];
	} // callseq 21
	setp.lt.s32 	%p169, %r67, 0;
	neg.f64 	%fd780, %fd778;
	selp.f64 	%fd781, %fd780, %fd778, %p166;
	selp.f64 	%fd782, %fd781, %fd778, %p169;
	setp.eq.f64 	%p170, %fd217, 0d0000000000000000;
	selp.b32 	%r299, %r67, 0, %p166;
	or.b32  	%r300, %r299, 2146435072;
	selp.b32 	%r301, %r300, %r299, %p165;
	mov.b32 	%r302, 0;
	mov.b64 	%fd783, {%r302, %r301};
	selp.f64 	%fd1221, %fd783, %fd782, %p170;
	add.f64 	%fd784, %fd217, 0d4008000000000000;
	{
	.reg .b32 %temp; 
	mov.b64 	{%temp, %r303}, %fd784;
	}
	and.b32  	%r304, %r303, 2146435072;
	setp.ne.s32 	%p171, %r304, 2146435072;
	@%p171 bra 	$L__BB0_113;
	setp.num.f64 	%p172, %fd217, %fd217;
	@%p172 bra 	$L__BB0_111;
	mov.f64 	%fd785, 0d4008000000000000;
	add.rn.f64 	%fd1221, %fd217, %fd785;
	bra.uni 	$L__BB0_113;
$L__BB0_111:
	setp.neu.f64 	%p173, %fd218, 0d7FF0000000000000;
	@%p173 bra 	$L__BB0_113;
	selp.b32 	%r305, %r4, %r3, %p1;
	selp.b32 	%r306, %r305, %r3, %p169;
	mov.b32 	%r307, 0;
	mov.b64 	%fd1221, {%r307, %r306};
$L__BB0_113:
	setp.eq.f64 	%p178, %fd217, 0d3FF0000000000000;
	selp.f64 	%fd786, 0d3FF0000000000000, %fd1221, %p178;
	sub.f64 	%fd787, %fd217, %fd786;
	mul.f64 	%fd788, %fd1, %fd201;
	sub.f64 	%fd789, %fd787, %fd788;
	add.f64 	%fd790, %fd195, %fd789;
	mul.f64 	%fd223, %fd790, 0d3F847AE147AE147B;
	add.f64 	%fd224, %fd1184, %fd209;
	add.f64 	%fd225, %fd1183, %fd216;
	add.f64 	%fd226, %fd1182, %fd223;
	add.f64 	%fd227, %fd1187, %fd198;
	{
	.reg .b32 %temp; 
	mov.b64 	{%temp, %r68}, %fd227;
	}
	abs.f64 	%fd228, %fd227;
	{ // callseq 22, 0
	.param .b64 param0;
	st.param.f64 	[param0], %fd228;
	.param .b64 param1;
	st.param.f64 	[param1], 0d4008000000000000;
	.param .b64 retval0;
	call.uni (retval0), 
	__internal_accurate_pow, 
	(
	param0, 
	param1
	);
	ld.param.f64 	%fd791, [retval0];
	} // callseq 22
	setp.lt.s32 	%p179, %r68, 0;
	neg.f64 	%fd793, %fd791;
	selp.f64 	%fd794, %fd793, %fd791, %p166;
	selp.f64 	%fd795, %fd794, %fd791, %p179;
	setp.eq.f64 	%p180, %fd227, 0d0000000000000000;
	selp.b32 	%r308, %r68, 0, %p166;
	or.b32  	%r309, %r308, 2146435072;
	selp.b32 	%r310, %r309, %r308, %p165;
	mov.b32 	%r311, 0;
	mov.b64 	%fd796, {%r311, %r310};
	selp.f64 	%fd1222, %fd796, %fd795, %p180;
	add.f64 	%fd797, %fd227, 0d4008000000000000;
	{
	.reg .b32 %temp; 
	mov.b64 	{%temp, %r312}, %fd797;
	}
	and.b32  	%r313, %r312, 2146435072;
	setp.ne.s32 	%p181, %r313, 2146435072;
	@%p181 bra 	$L__BB0_118;
	setp.num.f64 	%p182, %fd227, %fd227;
	@%p182 bra 	$L__BB0_116;
	mov.f64 	%fd798, 0d4008000000000000;
	add.rn.f64 	%fd1222, %fd227, %fd798;
	bra.uni 	$L__BB0_118;
$L__BB0_116:
	setp.neu.f64 	%p183, %fd228, 0d7FF0000000000000;
	@%p183 bra 	$L__BB0_118;
	selp.b32 	%r314, %r4, %r3, %p1;
	selp.b32 	%r315, %r314, %r3, %p179;
	mov.b32 	%r316, 0;
	mov.b64 	%fd1222, {%r316, %r315};
$L__BB0_118:
	setp.eq.f64 	%p185, %fd227, 0d3FF0000000000000;
	selp.f64 	%fd799, 0d3FF0000000000000, %fd1222, %p185;
	sub.f64 	%fd800, %fd227, %fd799;
	mul.f64 	%fd801, %fd1, %fd224;
	sub.f64 	%fd233, %fd800, %fd801;
	add.f64 	%fd1181, %fd1181, 0d3F847AE147AE147B;
	mul.f64 	%fd235, %fd3, %fd1181;
	abs.f64 	%fd236, %fd235;
	setp.neu.f64 	%p186, %fd236, 0d7FF0000000000000;
	@%p186 bra 	$L__BB0_120;
	mov.f64 	%fd807, 0d0000000000000000;
	mul.rn.f64 	%fd1224, %fd235, %fd807;
	mov.b32 	%r492, 1;
	bra.uni 	$L__BB0_123;
$L__BB0_120:
	mul.f64 	%fd802, %fd235, 0d3FE45F306DC9C883;
	cvt.rni.s32.f64 	%r491, %fd802;
	cvt.rn.f64.s32 	%fd803, %r491;
	fma.rn.f64 	%fd804, %fd803, 0dBFF921FB54442D18, %fd235;
	fma.rn.f64 	%fd805, %fd803, 0dBC91A62633145C00, %fd804;
	fma.rn.f64 	%fd1224, %fd803, 0dB97B839A252049C0, %fd805;
	setp.ltu.f64 	%p187, %fd236, 0d41E0000000000000;
	@%p187 bra 	$L__BB0_122;
	{ // callseq 23, 0
	.param .b64 param0;
	st.param.f64 	[param0], %fd235;
	.param .align 16 .b8 retval0[16];
	call.uni (retval0), 
	__internal_trig_reduction_slowpathd, 
	(
	param0
	);
	ld.param.f64 	%fd1224, [retval0];
	ld.param.b32 	%r491, [retval0+8];
	} // callseq 23
$L__BB0_122:
	add.s32 	%r492, %r491, 1;
$L__BB0_123:
	setp.lt.s32 	%p188, %r1, 0;
	setp.eq.s32 	%p189, %r2, 1073741824;
	shl.b32 	%r319, %r492, 6;
	cvt.u64.u32 	%rd78, %r319;
	and.b64  	%rd79, %rd78, 64;
	add.s64 	%rd81, %rd52, %rd79;
	mul.rn.f64 	%fd808, %fd1224, %fd1224;
	and.b32  	%r320, %r492, 1;
	setp.eq.b32 	%p191, %r320, 1;
	selp.f64 	%fd809, 0dBDA8FF8320FD8164, 0d3DE5DB65F9785EBA, %p191;
	ld.global.nc.v2.f64 	{%fd810, %fd811}, [%rd81];
	fma.rn.f64 	%fd812, %fd809, %fd808, %fd810;
	fma.rn.f64 	%fd813, %fd812, %fd808, %fd811;
	ld.global.nc.v2.f64 	{%fd814, %fd815}, [%rd81+16];
	fma.rn.f64 	%fd816, %fd813, %fd808, %fd814;
	fma.rn.f64 	%fd817, %fd816, %fd808, %fd815;
	ld.global.nc.v2.f64 	{%fd818, %fd819}, [%rd81+32];
	fma.rn.f64 	%fd820, %fd817, %fd808, %fd818;
	fma.rn.f64 	%fd821, %fd820, %fd808, %fd819;
	fma.rn.f64 	%fd822, %fd821, %fd1224, %fd1224;
	fma.rn.f64 	%fd823, %fd821, %fd808, 0d3FF0000000000000;
	selp.f64 	%fd824, %fd823, %fd822, %p191;
	and.b32  	%r321, %r492, 2;
	setp.eq.s32 	%p192, %r321, 0;
	mov.f64 	%fd825, 0d0000000000000000;
	sub.f64 	%fd826, %fd825, %fd824;
	selp.f64 	%fd827, %fd824, %fd826, %p192;
	fma.rn.f64 	%fd242, %fd2, %fd827, %fd233;
	add.f64 	%fd243, %fd1186, %fd200;
	{
	.reg .b32 %temp; 
	mov.b64 	{%temp, %r74}, %fd243;
	}
	abs.f64 	%fd244, %fd243;
	{ // callseq 24, 0
	.param .b64 param0;
	st.param.f64 	[param0], %fd244;
	.param .b64 param1;
	st.param.f64 	[param1], 0d4008000000000000;
	.param .b64 retval0;
	call.uni (retval0), 
	__internal_accurate_pow, 
	(
	param0, 
	param1
	);
	ld.param.f64 	%fd828, [retval0];
	} // callseq 24
	setp.lt.s32 	%p193, %r74, 0;
	neg.f64 	%fd830, %fd828;
	selp.f64 	%fd831, %fd830, %fd828, %p189;
	selp.f64 	%fd832, %fd831, %fd828, %p193;
	setp.eq.f64 	%p194, %fd243, 0d0000000000000000;
	selp.b32 	%r322, %r74, 0, %p189;
	or.b32  	%r323, %r322, 2146435072;
	selp.b32 	%r324, %r323, %r322, %p188;
	mov.b32 	%r325, 0;
	mov.b64 	%fd833, {%r325, %r324};
	selp.f64 	%fd1225, %fd833, %fd832, %p194;
	add.f64 	%fd834, %fd243, 0d4008000000000000;
	{
	.reg .b32 %temp; 
	mov.b64 	{%temp, %r326}, %fd834;
	}
	and.b32  	%r327, %r326, 2146435072;
	setp.ne.s32 	%p195, %r327, 2146435072;
	@%p195 bra 	$L__BB0_128;
	setp.num.f64 	%p196, %fd243, %fd243;
	@%p196 bra 	$L__BB0_126;
	mov.f64 	%fd835, 0d4008000000000000;
	add.rn.f64 	%fd1225, %fd243, %fd835;
	bra.uni 	$L__BB0_128;
$L__BB0_126:
	setp.neu.f64 	%p197, %fd244, 0d7FF0000000000000;
	@%p197 bra 	$L__BB0_128;
	selp.b32 	%r328, %r4, %r3, %p1;
	selp.b32 	%r329, %r328, %r3, %p193;
	mov.b32 	%r330, 0;
	mov.b64 	%fd1225, {%r330, %r329};
$L__BB0_128:
	setp.eq.f64 	%p199, %fd243, 0d3FF0000000000000;
	selp.f64 	%fd836, 0d3FF0000000000000, %fd1225, %p199;
	sub.f64 	%fd837, %fd243, %fd836;
	mul.f64 	%fd838, %fd1, %fd225;
	sub.f64 	%fd249, %fd837, %fd838;
	add.f64 	%fd1180, %fd1180, 0d3F847AE147AE147B;
	mul.f64 	%fd251, %fd3, %fd1180;
	abs.f64 	%fd252, %fd251;
	setp.neu.f64 	%p200, %fd252, 0d7FF0000000000000;
	@%p200 bra 	$L__BB0_130;
	mov.f64 	%fd844, 0d0000000000000000;
	mul.rn.f64 	%fd1227, %fd251, %fd844;
	mov.b32 	%r494, 1;
	bra.uni 	$L__BB0_133;
$L__BB0_130:
	mul.f64 	%fd839, %fd251, 0d3FE45F306DC9C883;
	cvt.rni.s32.f64 	%r493, %fd839;
	cvt.rn.f64.s32 	%fd840, %r493;
	fma.rn.f64 	%fd841, %fd840, 0dBFF921FB54442D18, %fd251;
	fma.rn.f64 	%fd842, %fd840, 0dBC91A62633145C00, %fd841;
	fma.rn.f64 	%fd1227, %fd840, 0dB97B839A252049C0, %fd842;
	setp.ltu.f64 	%p201, %fd252, 0d41E0000000000000;
	@%p201 bra 	$L__BB0_132;
	{ // callseq 25, 0
	.param .b64 param0;
	st.param.f64 	[param0], %fd251;
	.param .align 16 .b8 retval0[16];
	call.uni (retval0), 
	__internal_trig_reduction_slowpathd, 
	(
	param0
	);
	ld.param.f64 	%fd1227, [retval0];
	ld.param.b32 	%r493, [retval0+8];
	} // callseq 25
$L__BB0_132:
	add.s32 	%r494, %r493, 1;
$L__BB0_133:
	shl.b32 	%r333, %r494, 6;
	cvt.u64.u32 	%rd82, %r333;
	and.b64  	%rd83, %rd82, 64;
	mov.u64 	%rd84, __cudart_sin_cos_coeffs;
	add.s64 	%rd85, %rd84, %rd83;
	mul.rn.f64 	%fd845, %fd1227, %fd1227;
	and.b32  	%r334, %r494, 1;
	setp.eq.b32 	%p205, %r334, 1;
	selp.f64 	%fd846, 0dBDA8FF8320FD8164, 0d3DE5DB65F9785EBA, %p205;
	ld.global.nc.v2.f64 	{%fd847, %fd848}, [%rd85];
	fma.rn.f64 	%fd849, %fd846, %fd845, %fd847;
	fma.rn.f64 	%fd850, %fd849, %fd845, %fd848;
	ld.global.nc.v2.f64 	{%fd851, %fd852}, [%rd85+16];
	fma.rn.f64 	%fd853, %fd850, %fd845, %fd851;
	fma.rn.f64 	%fd854, %fd853, %fd845, %fd852;
	ld.global.nc.v2.f64 	{%fd855, %fd856}, [%rd85+32];
	fma.rn.f64 	%fd857, %fd854, %fd845, %fd855;
	fma.rn.f64 	%fd858, %fd857, %fd845, %fd856;
	fma.rn.f64 	%fd859, %fd858, %fd1227, %fd1227;
	fma.rn.f64 	%fd860, %fd858, %fd845, 0d3FF0000000000000;
	selp.f64 	%fd861, %fd860, %fd859, %p205;
	and.b32  	%r335, %r494, 2;
	setp.eq.s32 	%p206, %r335, 0;
	mov.f64 	%fd862, 0d0000000000000000;
	sub.f64 	%fd863, %fd862, %fd861;
	selp.f64 	%fd864, %fd861, %fd863, %p206;
	fma.rn.f64 	%fd258, %fd2, %fd864, %fd249;
	add.f64 	%fd259, %fd1185, %fd202;
	{
	.reg .b32 %temp; 
	mov.b64 	{%temp, %r80}, %fd259;
	}
	abs.f64 	%fd260, %fd259;
	{ // callseq 26, 0
	.param .b64 param0;
	st.param.f64 	[param0], %fd260;
	.param .b64 param1;
	st.param.f64 	[param1], 0d4008000000000000;
	.param .b64 retval0;
	call.uni (retval0), 
	__internal_accurate_pow, 
	(
	param0, 
	param1
	);
	ld.param.f64 	%fd865, [retval0];
	} // callseq 26
	setp.lt.s32 	%p207, %r80, 0;
	neg.f64 	%fd867, %fd865;
	selp.f64 	%fd868, %fd867, %fd865, %p189;
	selp.f64 	%fd869, %fd868, %fd865, %p207;
	setp.eq.f64 	%p208, %fd259, 0d0000000000000000;
	selp.b32 	%r336, %r80, 0, %p189;
	or.b32  	%r337, %r336, 2146435072;
	selp.b32 	%r338, %r337, %r336, %p188;
	mov.b32 	%r339, 0;
	mov.b64 	%fd870, {%r339, %r338};
	selp.f64 	%fd1228, %fd870, %fd869, %p208;
	add.f64 	%fd871, %fd259, 0d4008000000000000;
	{
	.reg .b32 %temp; 
	mov.b64 	{%temp, %r340}, %fd871;
	}
	and.b32  	%r341, %r340, 2146435072;
	setp.ne.s32 	%p209, %r341, 2146435072;
	@%p209 bra 	$L__BB0_138;
	setp.num.f64 	%p210, %fd259, %fd259;
	@%p210 bra 	$L__BB0_136;
	mov.f64 	%fd872, 0d4008000000000000;
	add.rn.f64 	%fd1228, %fd259, %fd872;
	bra.uni 	$L__BB0_138;
$L__BB0_136:
	setp.neu.f64 	%p211, %fd260, 0d7FF0000000000000;
	@%p211 bra 	$L__BB0_138;
	selp.b32 	%r342, %r4, %r3, %p1;
	selp.b32 	%r343, %r342, %r3, %p207;
	mov.b32 	%r344, 0;
	mov.b64 	%fd1228, {%r344, %r343};
$L__BB0_138:
	setp.eq.f64 	%p213, %fd259, 0d3FF0000000000000;
	selp.f64 	%fd873, 0d3FF0000000000000, %fd1228, %p213;
	sub.f64 	%fd874, %fd259, %fd873;
	mul.f64 	%fd875, %fd1, %fd226;
	sub.f64 	%fd265, %fd874, %fd875;
	add.f64 	%fd1179, %fd1179, 0d3F847AE147AE147B;
	mul.f64 	%fd267, %fd3, %fd1179;
	abs.f64 	%fd268, %fd267;
	setp.neu.f64 	%p214, %fd268, 0d7FF0000000000000;
	@%p214 bra 	$L__BB0_140;
	mov.f64 	%fd881, 0d0000000000000000;
	mul.rn.f64 	%fd1230, %fd267, %fd881;
	mov.b32 	%r496, 1;
	bra.uni 	$L__BB0_143;
$L__BB0_140:
	mul.f64 	%fd876, %fd267, 0d3FE45F306DC9C883;
	cvt.rni.s32.f64 	%r495, %fd876;
	cvt.rn.f64.s32 	%fd877, %r495;
	fma.rn.f64 	%fd878, %fd877, 0dBFF921FB54442D18, %fd267;
	fma.rn.f64 	%fd879, %fd877, 0dBC91A62633145C00, %fd878;
	fma.rn.f64 	%fd1230, %fd877, 0dB97B839A252049C0, %fd879;
	setp.ltu.f64 	%p215, %fd268, 0d41E0000000000000;
	@%p215 bra 	$L__BB0_142;
	{ // callseq 27, 0
	.param .b64 param0;
	st.param.f64 	[param0], %fd267;
	.param .align 16 .b8 retval0[16];
	call.uni (retval0), 
	__internal_trig_reduction_slowpathd, 
	(
	param0
	);
	ld.param.f64 	%fd1230, [retval0];
	ld.param.b32 	%r495, [retval0+8];
	} // callseq 27
$L__BB0_142:
	add.s32 	%r496, %r495, 1;
$L__BB0_143:
	shl.b32 	%r347, %r496, 6;
	cvt.u64.u32 	%rd86, %r347;
	and.b64  	%rd87, %rd86, 64;
	mov.u64 	%rd88, __cudart_sin_cos_coeffs;
	add.s64 	%rd89, %rd88, %rd87;
	mul.rn.f64 	%fd882, %fd1230, %fd1230;
	and.b32  	%r348, %r496, 1;
	setp.eq.b32 	%p216, %r348, 1;
	selp.f64 	%fd883, 0dBDA8FF8320FD8164, 0d3DE5DB65F9785EBA, %p216;
	ld.global.nc.v2.f64 	{%fd884, %fd885}, [%rd89];
	fma.rn.f64 	%fd886, %fd883, %fd882, %fd884;
	fma.rn.f64 	%fd887, %fd886, %fd882, %fd885;
	ld.global.nc.v2.f64 	{%fd888, %fd889}, [%rd89+16];
	fma.rn.f64 	%fd890, %fd887, %fd882, %fd888;
	fma.rn.f64 	%fd891, %fd890, %fd882, %fd889;
	ld.global.nc.v2.f64 	{%fd892, %fd893}, [%rd89+32];
	fma.rn.f64 	%fd894, %fd891, %fd882, %fd892;
	fma.rn.f64 	%fd895, %fd894, %fd882, %fd893;
	fma.rn.f64 	%fd896, %fd895, %fd1230, %fd1230;
	fma.rn.f64 	%fd897, %fd895, %fd882, 0d3FF0000000000000;
	selp.f64 	%fd898, %fd897, %fd896, %p216;
	and.b32  	%r349, %r496, 2;
	setp.eq.s32 	%p217, %r349, 0;
	mov.f64 	%fd899, 0d0000000000000000;
	sub.f64 	%fd900, %fd899, %fd898;
	selp.f64 	%fd901, %fd898, %fd900, %p217;
	fma.rn.f64 	%fd902, %fd2, %fd901, %fd265;
	add.f64 	%fd903, %fd55, %fd55;
	fma.rn.f64 	%fd904, %fd1176, 0d3F847AE147AE147B, %fd903;
	fma.rn.f64 	%fd905, %fd73, 0d4000000000000000, %fd904;
	add.f64 	%fd906, %fd1176, %fd80;
	fma.rn.f64 	%fd907, %fd906, 0d3F847AE147AE147B, %fd905;
	fma.rn.f64 	%fd908, %fd71, 0d4000000000000000, %fd53;
	fma.rn.f64 	%fd909, %fd80, 0d4000000000000000, %fd908;
	fma.rn.f64 	%fd910, %fd97, 0d3F847AE147AE147B, %fd909;
	fma.rn.f64 	%fd911, %fd144, 0d4000000000000000, %fd98;
	fma.rn.f64 	%fd912, %fd198, 0d4000000000000000, %fd911;
	fma.rn.f64 	%fd913, %fd224, 0d3F847AE147AE147B, %fd912;
	fma.rn.f64 	%fd914, %fd146, 0d4000000000000000, %fd99;
	fma.rn.f64 	%fd915, %fd200, 0d4000000000000000, %fd914;
	fma.rn.f64 	%fd916, %fd225, 0d3F847AE147AE147B, %fd915;
	fma.rn.f64 	%fd917, %fd148, 0d4000000000000000, %fd100;
	fma.rn.f64 	%fd918, %fd202, 0d4000000000000000, %fd917;
	fma.rn.f64 	%fd919, %fd226, 0d3F847AE147AE147B, %fd918;
	fma.rn.f64 	%fd920, %fd164, 0d4000000000000000, %fd114;
	fma.rn.f64 	%fd921, %fd209, 0d4000000000000000, %fd920;
	fma.rn.f64 	%fd922, %fd242, 0d3F847AE147AE147B, %fd921;
	fma.rn.f64 	%fd923, %fd180, 0d4000000000000000, %fd128;
	fma.rn.f64 	%fd924, %fd216, 0d4000000000000000, %fd923;
	fma.rn.f64 	%fd925, %fd258, 0d3F847AE147AE147B, %fd924;
	fma.rn.f64 	%fd926, %fd196, 0d4000000000000000, %fd142;
	fma.rn.f64 	%fd927, %fd223, 0d4000000000000000, %fd926;
	fma.rn.f64 	%fd928, %fd902, 0d3F847AE147AE147B, %fd927;
	fma.rn.f64 	%fd1177, %fd907, 0d3FC5555555555555, %fd1177;
	fma.rn.f64 	%fd1176, %fd910, 0d3FC5555555555555, %fd1176;
	fma.rn.f64 	%fd1187, %fd913, 0d3FC5555555555555, %fd1187;
	fma.rn.f64 	%fd1186, %fd916, 0d3FC5555555555555, %fd1186;
	fma.rn.f64 	%fd1185, %fd919, 0d3FC5555555555555, %fd1185;
	fma.rn.f64 	%fd1184, %fd922, 0d3FC5555555555555, %fd1184;
	fma.rn.f64 	%fd1183, %fd925, 0d3FC5555555555555, %fd1183;
	fma.rn.f64 	%fd1182, %fd928, 0d3FC5555555555555, %fd1182;
	add.s32 	%r472, %r472, 1;
	setp.ne.s32 	%p218, %r472, 50;
	@%p218 bra 	$L__BB0_3;
	or.b32  	%r87, %r7, -2147483648;
	setp.lt.s32 	%p219, %r5, 0;
	setp.eq.s32 	%p220, %r6, 1062207488;
	add.f64 	%fd1178, %fd1178, 0d3FE0000000000000;
	sub.f64 	%fd283, %fd1177, %fd1187;
	sub.f64 	%fd284, %fd1176, %fd1184;
	sub.f64 	%fd285, %fd1175, %fd1181;
	{
	.reg .b32 %temp; 
	mov.b64 	{%temp, %r88}, %fd283;
	}
	abs.f64 	%fd286, %fd283;
	{ // callseq 28, 0
	.param .b64 param0;
	st.param.f64 	[param0], %fd286;
	.param .b64 param1;
	st.param.f64 	[param1], 0d4000000000000000;
	.param .b64 retval0;
	call.uni (retval0), 
	__internal_accurate_pow, 
	(
	param0, 
	param1
	);
	ld.param.f64 	%fd929, [retval0];
	} // callseq 28
	setp.lt.s32 	%p222, %r88, 0;
	neg.f64 	%fd931, %fd929;
	selp.f64 	%fd932, %fd931, %fd929, %p220;
	selp.f64 	%fd933, %fd932, %fd929, %p222;
	setp.eq.f64 	%p223, %fd283, 0d0000000000000000;
	selp.b32 	%r350, %r88, 0, %p220;
	or.b32  	%r351, %r350, 2146435072;
	selp.b32 	%r352, %r351, %r350, %p219;
	mov.b32 	%r353, 0;
	mov.b64 	%fd934, {%r353, %r352};
	selp.f64 	%fd1231, %fd934, %fd933, %p223;
	add.f64 	%fd935, %fd283, 0d4000000000000000;
	{
	.reg .b32 %temp; 
	mov.b64 	{%temp, %r354}, %fd935;
	}
	and.b32  	%r355, %r354, 2146435072;
	setp.ne.s32 	%p224, %r355, 2146435072;
	@%p224 bra 	$L__BB0_149;
	setp.num.f64 	%p225, %fd283, %fd283;
	@%p225 bra 	$L__BB0_147;
	mov.f64 	%fd936, 0d4000000000000000;
	add.rn.f64 	%fd1231, %fd283, %fd936;
	bra.uni 	$L__BB0_149;
$L__BB0_147:
	setp.neu.f64 	%p226, %fd286, 0d7FF0000000000000;
	@%p226 bra 	$L__BB0_149;
	setp.lt.s32 	%p227, %r88, 0;
	selp.b32 	%r356, %r87, %r7, %p2;
	selp.b32 	%r357, %r356, %r7, %p227;
	mov.b32 	%r358, 0;
	mov.b64 	%fd1231, {%r358, %r357};
$L__BB0_149:
	setp.lt.s32 	%p228, %r5, 0;
	setp.eq.s32 	%p229, %r6, 1062207488;
	{
	.reg .b32 %temp; 
	mov.b64 	{%temp, %r89}, %fd284;
	}
	abs.f64 	%fd291, %fd284;
	{ // callseq 29, 0
	.param .b64 param0;
	st.param.f64 	[param0], %fd291;
	.param .b64 param1;
	st.param.f64 	[param1], 0d4000000000000000;
	.param .b64 retval0;
	call.uni (retval0), 
	__internal_accurate_pow, 
	(
	param0, 
	param1
	);
	ld.param.f64 	%fd937, [retval0];
	} // callseq 29
	setp.lt.s32 	%p231, %r89, 0;
	neg.f64 	%fd939, %fd937;
	selp.f64 	%fd940, %fd939, %fd937, %p229;
	selp.f64 	%fd941, %fd940, %fd937, %p231;
	setp.eq.f64 	%p232, %fd284, 0d0000000000000000;
	selp.b32 	%r359, %r89, 0, %p229;
	or.b32  	%r360, %r359, 2146435072;
	selp.b32 	%r361, %r360, %r359, %p228;
	mov.b32 	%r362, 0;
	mov.b64 	%fd942, {%r362, %r361};
	selp.f64 	%fd1232, %fd942, %fd941, %p232;
	add.f64 	%fd943, %fd284, 0d4000000000000000;
	{
	.reg .b32 %temp; 
	mov.b64 	{%temp, %r363}, %fd943;
	}
	and.b32  	%r364, %r363, 2146435072;
	setp.ne.s32 	%p233, %r364, 2146435072;
	@%p233 bra 	$L__BB0_154;
	setp.num.f64 	%p234, %fd284, %fd284;
	@%p234 bra 	$L__BB0_152;
	mov.f64 	%fd944, 0d4000000000000000;
	add.rn.f64 	%fd1232, %fd284, %fd944;
	bra.uni 	$L__BB0_154;
$L__BB0_152:
	setp.neu.f64 	%p235, %fd291, 0d7FF0000000000000;
	@%p235 bra 	$L__BB0_154;
	setp.lt.s32 	%p236, %r89, 0;
	selp.b32 	%r365, %r87, %r7, %p2;
	selp.b32 	%r366, %r365, %r7, %p236;
	mov.b32 	%r367, 0;
	mov.b64 	%fd1232, {%r367, %r366};
$L__BB0_154:
	setp.lt.s32 	%p237, %r5, 0;
	setp.eq.s32 	%p238, %r6, 1062207488;
	setp.eq.f64 	%p240, %fd284, 0d3FF0000000000000;
	selp.f64 	%fd945, 0d3FF0000000000000, %fd1232, %p240;
	setp.eq.f64 	%p241, %fd283, 0d3FF0000000000000;
	selp.f64 	%fd946, 0d3FF0000000000000, %fd1231, %p241;
	add.f64 	%fd296, %fd946, %fd945;
	{
	.reg .b32 %temp; 
	mov.b64 	{%temp, %r90}, %fd285;
	}
	abs.f64 	%fd297, %fd285;
	{ // callseq 30, 0
	.param .b64 param0;
	st.param.f64 	[param0], %fd297;
	.param .b64 param1;
	st.param.f64 	[param1], 0d4000000000000000;
	.param .b64 retval0;
	call.uni (retval0), 
	__internal_accurate_pow, 
	(
	param0, 
	param1
	);
	ld.param.f64 	%fd947, [retval0];
	} // callseq 30
	setp.lt.s32 	%p242, %r90, 0;
	neg.f64 	%fd949, %fd947;
	selp.f64 	%fd950, %fd949, %fd947, %p238;
	selp.f64 	%fd951, %fd950, %fd947, %p242;
	setp.eq.f64 	%p243, %fd285, 0d0000000000000000;
	selp.b32 	%r368, %r90, 0, %p238;
	or.b32  	%r369, %r368, 2146435072;
	selp.b32 	%r370, %r369, %r368, %p237;
	mov.b32 	%r371, 0;
	mov.b64 	%fd952, {%r371, %r370};
	selp.f64 	%fd1233, %fd952, %fd951, %p243;
	add.f64 	%fd953, %fd285, 0d4000000000000000;
	{
	.reg .b32 %temp; 
	mov.b64 	{%temp, %r372}, %fd953;
	}
	and.b32  	%r373, %r372, 2146435072;
	setp.ne.s32 	%p244, %r373, 2146435072;
	@%p244 bra 	$L__BB0_159;
	setp.num.f64 	%p245, %fd285, %fd285;
	@%p245 bra 	$L__BB0_157;
	mov.f64 	%fd954, 0d4000000000000000;
	add.rn.f64 	%fd1233, %fd285, %fd954;
	bra.uni 	$L__BB0_159;
$L__BB0_157:
	setp.neu.f64 	%p246, %fd297, 0d7FF0000000000000;
	@%p246 bra 	$L__BB0_159;
	setp.lt.s32 	%p247, %r90, 0;
	selp.b32 	%r374, %r87, %r7, %p2;
	selp.b32 	%r375, %r374, %r7, %p247;
	mov.b32 	%r376, 0;
	mov.b64 	%fd1233, {%r376, %r375};
$L__BB0_159:
	sub.f64 	%fd955, %fd1177, %fd1186;
	sub.f64 	%fd956, %fd1176, %fd1183;
	sub.f64 	%fd957, %fd1175, %fd1180;
	setp.lt.s32 	%p248, %r5, 0;
	setp.eq.s32 	%p249, %r6, 1062207488;
	setp.eq.f64 	%p251, %fd285, 0d3FF0000000000000;
	selp.f64 	%fd958, 0d3FF0000000000000, %fd1233, %p251;
	add.f64 	%fd959, %fd296, %fd958;
	sqrt.rn.f64 	%fd302, %fd959;
	div.rn.f64 	%fd303, %fd283, %fd302;
	div.rn.f64 	%fd304, %fd284, %fd302;
	div.rn.f64 	%fd305, %fd285, %fd302;
	mul.f64 	%fd960, %fd956, %fd304;
	fma.rn.f64 	%fd961, %fd955, %fd303, %fd960;
	fma.rn.f64 	%fd962, %fd957, %fd305, %fd961;
	mul.f64 	%fd963, %fd304, %fd304;
	fma.rn.f64 	%fd964, %fd303, %fd303, %fd963;
	fma.rn.f64 	%fd306, %fd305, %fd305, %fd964;
	div.rn.f64 	%fd965, %fd962, %fd306;
	mul.f64 	%fd966, %fd303, %fd965;
	sub.f64 	%fd307, %fd955, %fd966;
	mul.f64 	%fd967, %fd304, %fd965;
	sub.f64 	%fd308, %fd956, %fd967;
	mul.f64 	%fd968, %fd305, %fd965;
	sub.f64 	%fd309, %fd957, %fd968;
	{
	.reg .b32 %temp; 
	mov.b64 	{%temp, %r91}, %fd307;
	}
	abs.f64 	%fd310, %fd307;
	{ // callseq 31, 0
	.param .b64 param0;
	st.param.f64 	[param0], %fd310;
	.param .b64 param1;
	st.param.f64 	[param1], 0d4000000000000000;
	.param .b64 retval0;
	call.uni (retval0), 
	__internal_accurate_pow, 
	(
	param0, 
	param1
	);
	ld.param.f64 	%fd969, [retval0];
	} // callseq 31
	setp.lt.s32 	%p252, %r91, 0;
	neg.f64 	%fd971, %fd969;
	selp.f64 	%fd972, %fd971, %fd969, %p249;
	selp.f64 	%fd973, %fd972, %fd969, %p252;
	setp.eq.f64 	%p253, %fd307, 0d0000000000000000;
	selp.b32 	%r377, %r91, 0, %p249;
	or.b32  	%r378, %r377, 2146435072;
	selp.b32 	%r379, %r378, %r377, %p248;
	mov.b32 	%r380, 0;
	mov.b64 	%fd974, {%r380, %r379};
	selp.f64 	%fd1234, %fd974, %fd973, %p253;
	add.f64 	%fd975, %fd307, 0d4000000000000000;
	{
	.reg .b32 %temp; 
	mov.b64 	{%temp, %r381}, %fd975;
	}
	and.b32  	%r382, %r381, 2146435072;
	setp.ne.s32 	%p254, %r382, 2146435072;
	@%p254 bra 	$L__BB0_164;
	setp.num.f64 	%p255, %fd307, %fd307;
	@%p255 bra 	$L__BB0_162;
	mov.f64 	%fd976, 0d4000000000000000;
	add.rn.f64 	%fd1234, %fd307, %fd976;
	bra.uni 	$L__BB0_164;
$L__BB0_162:
	setp.neu.f64 	%p256, %fd310, 0d7FF0000000000000;
	@%p256 bra 	$L__BB0_164;
	setp.lt.s32 	%p257, %r91, 0;
	selp.b32 	%r383, %r87, %r7, %p2;
	selp.b32 	%r384, %r383, %r7, %p257;
	mov.b32 	%r385, 0;
	mov.b64 	%fd1234, {%r385, %r384};
$L__BB0_164:
	setp.lt.s32 	%p258, %r5, 0;
	setp.eq.s32 	%p259, %r6, 1062207488;
	{
	.reg .b32 %temp; 
	mov.b64 	{%temp, %r92}, %fd308;
	}
	abs.f64 	%fd315, %fd308;
	{ // callseq 32, 0
	.param .b64 param0;
	st.param.f64 	[param0], %fd315;
	.param .b64 param1;
	st.param.f64 	[param1], 0d4000000000000000;
	.param .b64 retval0;
	call.uni (retval0), 
	__internal_accurate_pow, 
	(
	param0, 
	param1
	);
	ld.param.f64 	%fd977, [retval0];
	} // callseq 32
	setp.lt.s32 	%p261, %r92, 0;
	neg.f64 	%fd979, %fd977;
	selp.f64 	%fd980, %fd979, %fd977, %p259;
	selp.f64 	%fd981, %fd980, %fd977, %p261;
	setp.eq.f64 	%p262, %fd308, 0d0000000000000000;
	selp.b32 	%r386, %r92, 0, %p259;
	or.b32  	%r387, %r386, 2146435072;
	selp.b32 	%r388, %r387, %r386, %p258;
	mov.b32 	%r389, 0;
	mov.b64 	%fd982, {%r389, %r388};
	selp.f64 	%fd1235, %fd982, %fd981, %p262;
	add.f64 	%fd983, %fd308, 0d4000000000000000;
	{
	.reg .b32 %temp; 
	mov.b64 	{%temp, %r390}, %fd983;
	}
	and.b32  	%r391, %r390, 2146435072;
	setp.ne.s32 	%p263, %r391, 2146435072;
	@%p263 bra 	$L__BB0_169;
	setp.num.f64 	%p264, %fd308, %fd308;
	@%p264 bra 	$L__BB0_167;
	mov.f64 	%fd984, 0d4000000000000000;
	add.rn.f64 	%fd1235, %fd308, %fd984;
	bra.uni 	$L__BB0_169;
$L__BB0_167:
	setp.neu.f64 	%p265, %fd315, 0d7FF0000000000000;
	@%p265 bra 	$L__BB0_169;
	setp.lt.s32 	%p266, %r92, 0;
	selp.b32 	%r392, %r87, %r7, %p2;
	selp.b32 	%r393, %r392, %r7, %p266;
	mov.b32 	%r394, 0;
	mov.b64 	%fd1235, {%r394, %r393};
$L__BB0_169:
	setp.lt.s32 	%p267, %r5, 0;
	setp.eq.s32 	%p268, %r6, 1062207488;
	setp.eq.f64 	%p270, %fd308, 0d3FF0000000000000;
	selp.f64 	%fd985, 0d3FF0000000000000, %fd1235, %p270;
	setp.eq.f64 	%p271, %fd307, 0d3FF0000000000000;
	selp.f64 	%fd986, 0d3FF0000000000000, %fd1234, %p271;
	add.f64 	%fd320, %fd986, %fd985;
	{
	.reg .b32 %temp; 
	mov.b64 	{%temp, %r93}, %fd309;
	}
	abs.f64 	%fd321, %fd309;
	{ // callseq 33, 0
	.param .b64 param0;
	st.param.f64 	[param0], %fd321;
	.param .b64 param1;
	st.param.f64 	[param1], 0d4000000000000000;
	.param .b64 retval0;
	call.uni (retval0), 
	__internal_accurate_pow, 
	(
	param0, 
	param1
	);
	ld.param.f64 	%fd987, [retval0];
	} // callseq 33
	setp.lt.s32 	%p272, %r93, 0;
	neg.f64 	%fd989, %fd987;
	selp.f64 	%fd990, %fd989, %fd987, %p268;
	selp.f64 	%fd991, %fd990, %fd987, %p272;
	setp.eq.f64 	%p273, %fd309, 0d0000000000000000;
	selp.b32 	%r395, %r93, 0, %p268;
	or.b32  	%r396, %r395, 2146435072;
	selp.b32 	%r397, %r396, %r395, %p267;
	mov.b32 	%r398, 0;
	mov.b64 	%fd992, {%r398, %r397};
	selp.f64 	%fd1236, %fd992, %fd991, %p273;
	add.f64 	%fd993, %fd309, 0d4000000000000000;
	{
	.reg .b32 %temp; 
	mov.b64 	{%temp, %r399}, %fd993;
	}
	and.b32  	%r400, %r399, 2146435072;
	setp.ne.s32 	%p274, %r400, 2146435072;
	@%p274 bra 	$L__BB0_174;
	setp.num.f64 	%p275, %fd309, %fd309;
	@%p275 bra 	$L__BB0_172;
	mov.f64 	%fd994, 0d4000000000000000;
	add.rn.f64 	%fd1236, %fd309, %fd994;
	bra.uni 	$L__BB0_174;
$L__BB0_172:
	setp.neu.f64 	%p276, %fd321, 0d7FF0000000000000;
	@%p276 bra 	$L__BB0_174;
	setp.lt.s32 	%p277, %r93, 0;
	selp.b32 	%r401, %r87, %r7, %p2;
	selp.b32 	%r402, %r401, %r7, %p277;
	mov.b32 	%r403, 0;
	mov.b64 	%fd1236, {%r403, %r402};
$L__BB0_174:
	sub.f64 	%fd995, %fd1177, %fd1185;
	sub.f64 	%fd996, %fd1176, %fd1182;
	sub.f64 	%fd997, %fd1175, %fd1179;
	setp.lt.s32 	%p278, %r5, 0;
	setp.eq.s32 	%p279, %r6, 1062207488;
	setp.eq.f64 	%p281, %fd309, 0d3FF0000000000000;
	selp.f64 	%fd998, 0d3FF0000000000000, %fd1236, %p281;
	add.f64 	%fd999, %fd320, %fd998;
	sqrt.rn.f64 	%fd326, %fd999;
	div.rn.f64 	%fd327, %fd307, %fd326;
	div.rn.f64 	%fd328, %fd308, %fd326;
	div.rn.f64 	%fd329, %fd309, %fd326;
	mul.f64 	%fd1000, %fd996, %fd304;
	fma.rn.f64 	%fd1001, %fd995, %fd303, %fd1000;
	fma.rn.f64 	%fd1002, %fd997, %fd305, %fd1001;
	div.rn.f64 	%fd1003, %fd1002, %fd306;
	mul.f64 	%fd1004, %fd996, %fd328;
	fma.rn.f64 	%fd1005, %fd995, %fd327, %fd1004;
	fma.rn.f64 	%fd1006, %fd997, %fd329, %fd1005;
	mul.f64 	%fd1007, %fd328, %fd328;
	fma.rn.f64 	%fd1008, %fd327, %fd327, %fd1007;
	fma.rn.f64 	%fd1009, %fd329, %fd329, %fd1008;
	div.rn.f64 	%fd1010, %fd1006, %fd1009;
	mul.f64 	%fd1011, %fd303, %fd1003;
	sub.f64 	%fd1012, %fd995, %fd1011;
	mul.f64 	%fd1013, %fd327, %fd1010;
	sub.f64 	%fd330, %fd1012, %fd1013;
	mul.f64 	%fd1014, %fd304, %fd1003;
	sub.f64 	%fd1015, %fd996, %fd1014;
	mul.f64 	%fd1016, %fd328, %fd1010;
	sub.f64 	%fd331, %fd1015, %fd1016;
	mul.f64 	%fd1017, %fd305, %fd1003;
	sub.f64 	%fd1018, %fd997, %fd1017;
	mul.f64 	%fd1019, %fd329, %fd1010;
	sub.f64 	%fd332, %fd1018, %fd1019;
	{
	.reg .b32 %temp; 
	mov.b64 	{%temp, %r94}, %fd330;
	}
	abs.f64 	%fd333, %fd330;
	{ // callseq 34, 0
	.param .b64 param0;
	st.param.f64 	[param0], %fd333;
	.param .b64 param1;
	st.param.f64 	[param1], 0d4000000000000000;
	.param .b64 retval0;
	call.uni (retval0), 
	__internal_accurate_pow, 
	(
	param0, 
	param1
	);
	ld.param.f64 	%fd1020, [retval0];
	} // callseq 34
	setp.lt.s32 	%p282, %r94, 0;
	neg.f64 	%fd1022, %fd1020;
	selp.f64 	%fd1023, %fd1022, %fd1020, %p279;
	selp.f64 	%fd1024, %fd1023, %fd1020, %p282;
	setp.eq.f64 	%p283, %fd330, 0d0000000000000000;
	selp.b32 	%r404, %r94, 0, %p279;
	or.b32  	%r405, %r404, 2146435072;
	selp.b32 	%r406, %r405, %r404, %p278;
	mov.b32 	%r407, 0;
	mov.b64 	%fd1025, {%r407, %r406};
	selp.f64 	%fd1237, %fd1025, %fd1024, %p283;
	add.f64 	%fd1026, %fd330, 0d4000000000000000;
	{
	.reg .b32 %temp; 
	mov.b64 	{%temp, %r408}, %fd1026;
	}
	and.b32  	%r409, %r408, 2146435072;
	setp.ne.s32 	%p284, %r409, 2146435072;
	@%p284 bra 	$L__BB0_179;
	setp.num.f64 	%p285, %fd330, %fd330;
	@%p285 bra 	$L__BB0_177;
	mov.f64 	%fd1027, 0d4000000000000000;
	add.rn.f64 	%fd1237, %fd330, %fd1027;
	bra.uni 	$L__BB0_179;
$L__BB0_177:
	setp.neu.f64 	%p286, %fd333, 0d7FF0000000000000;
	@%p286 bra 	$L__BB0_179;
	setp.lt.s32 	%p287, %r94, 0;
	selp.b32 	%r410, %r87, %r7, %p2;
	selp.b32 	%r411, %r410, %r7, %p287;
	mov.b32 	%r412, 0;
	mov.b64 	%fd1237, {%r412, %r411};
$L__BB0_179:
	setp.lt.s32 	%p288, %r5, 0;
	setp.eq.s32 	%p289, %r6, 1062207488;
	{
	.reg .b32 %temp; 
	mov.b64 	{%temp, %r95}, %fd331;
	}
	abs.f64 	%fd338, %fd331;
	{ // callseq 35, 0
	.param .b64 param0;
	st.param.f64 	[param0], %fd338;
	.param .b64 param1;
	st.param.f64 	[param1], 0d4000000000000000;
	.param .b64 retval0;
	call.uni (retval0), 
	__internal_accurate_pow, 
	(
	param0, 
	param1
	);
	ld.param.f64 	%fd1028, [retval0];
	} // callseq 35
	setp.lt.s32 	%p291, %r95, 0;
	neg.f64 	%fd1030, %fd1028;
	selp.f64 	%fd1031, %fd1030, %fd1028, %p289;
	selp.f64 	%fd1032, %fd1031, %fd1028, %p291;
	setp.eq.f64 	%p292, %fd331, 0d0000000000000000;
	selp.b32 	%r413, %r95, 0, %p289;
	or.b32  	%r414, %r413, 2146435072;
	selp.b32 	%r415, %r414, %r413, %p288;
	mov.b32 	%r416, 0;
	mov.b64 	%fd1033, {%r416, %r415};
	selp.f64 	%fd1238, %fd1033, %fd1032, %p292;
	add.f64 	%fd1034, %fd331, 0d4000000000000000;
	{
	.reg .b32 %temp; 
	mov.b64 	{%temp, %r417}, %fd1034;
	}
	and.b32  	%r418, %r417, 2146435072;
	setp.ne.s32 	%p293, %r418, 2146435072;
	@%p293 bra 	$L__BB0_184;
	setp.num.f64 	%p294, %fd331, %fd331;
	@%p294 bra 	$L__BB0_182;
	mov.f64 	%fd1035, 0d4000000000000000;
	add.rn.f64 	%fd1238, %fd331, %fd1035;
	bra.uni 	$L__BB0_184;
$L__BB0_182:
	setp.neu.f64 	%p295, %fd338, 0d7FF0000000000000;
	@%p295 bra 	$L__BB0_184;
	setp.lt.s32 	%p296, %r95, 0;
	selp.b32 	%r419, %r87, %r7, %p2;
	selp.b32 	%r420, %r419, %r7, %p296;
	mov.b32 	%r421, 0;
	mov.b64 	%fd1238, {%r421, %r420};
$L__BB0_184:
	setp.lt.s32 	%p297, %r5, 0;
	setp.eq.s32 	%p298, %r6, 1062207488;
	setp.eq.f64 	%p300, %fd331, 0d3FF0000000000000;
	selp.f64 	%fd1036, 0d3FF0000000000000, %fd1238, %p300;
	setp.eq.f64 	%p301, %fd330, 0d3FF0000000000000;
	selp.f64 	%fd1037, 0d3FF0000000000000, %fd1237, %p301;
	add.f64 	%fd343, %fd1037, %fd1036;
	{
	.reg .b32 %temp; 
	mov.b64 	{%temp, %r96}, %fd332;
	}
	abs.f64 	%fd344, %fd332;
	{ // callseq 36, 0
	.param .b64 param0;
	st.param.f64 	[param0], %fd344;
	.param .b64 param1;
	st.param.f64 	[param1], 0d4000000000000000;
	.param .b64 retval0;
	call.uni (retval0), 
	__internal_accurate_pow, 
	(
	param0, 
	param1
	);
	ld.param.f64 	%fd1038, [retval0];
	} // callseq 36
	setp.lt.s32 	%p302, %r96, 0;
	neg.f64 	%fd1040, %fd1038;
	selp.f64 	%fd1041, %fd1040, %fd1038, %p298;
	selp.f64 	%fd1042, %fd1041, %fd1038, %p302;
	setp.eq.f64 	%p303, %fd332, 0d0000000000000000;
	selp.b32 	%r422, %r96, 0, %p298;
	or.b32  	%r423, %r422, 2146435072;
	selp.b32 	%r424, %r423, %r422, %p297;
	mov.b32 	%r425, 0;
	mov.b64 	%fd1043, {%r425, %r424};
	selp.f64 	%fd1239, %fd1043, %fd1042, %p303;
	add.f64 	%fd1044, %fd332, 0d4000000000000000;
	{
	.reg .b32 %temp; 
	mov.b64 	{%temp, %r426}, %fd1044;
	}
	and.b32  	%r427, %r426, 2146435072;
	setp.ne.s32 	%p304, %r427, 2146435072;
	@%p304 bra 	$L__BB0_189;
	setp.num.f64 	%p305, %fd332, %fd332;
	@%p305 bra 	$L__BB0_187;
	mov.f64 	%fd1045, 0d4000000000000000;
	add.rn.f64 	%fd1239, %fd332, %fd1045;
	bra.uni 	$L__BB0_189;
$L__BB0_187:
	setp.neu.f64 	%p306, %fd344, 0d7FF0000000000000;
	@%p306 bra 	$L__BB0_189;
	setp.lt.s32 	%p307, %r96, 0;
	selp.b32 	%r428, %r87, %r7, %p2;
	selp.b32 	%r429, %r428, %r7, %p307;
	mov.b32 	%r430, 0;
	mov.b64 	%fd1239, {%r430, %r429};
$L__BB0_189:
	setp.eq.f64 	%p308, %fd332, 0d3FF0000000000000;
	selp.f64 	%fd1046, 0d3FF0000000000000, %fd1239, %p308;
	add.f64 	%fd1047, %fd343, %fd1046;
	sqrt.rn.f64 	%fd349, %fd1047;
	div.rn.f64 	%fd1240, %fd302, 0d3F1A36E2EB1C432D;
	{
	.reg .b32 %temp; 
	mov.b64 	{%temp, %r497}, %fd1240;
	}
	{
	.reg .b32 %temp; 
	mov.b64 	{%r498, %temp}, %fd1240;
	}
	setp.gt.s32 	%p309, %r497, 1048575;
	mov.b32 	%r499, -1023;
	@%p309 bra 	$L__BB0_191;
	mul.f64 	%fd1240, %fd1240, 0d4350000000000000;
	{
	.reg .b32 %temp; 
	mov.b64 	{%temp, %r497}, %fd1240;
	}
	{
	.reg .b32 %temp; 
	mov.b64 	{%r498, %temp}, %fd1240;
	}
	mov.b32 	%r499, -1077;
$L__BB0_191:
	add.s32 	%r433, %r497, -1;
	setp.gt.u32 	%p310, %r433, 2146435070;
	@%p310 bra 	$L__BB0_195;
	shr.u32 	%r436, %r497, 20;
	add.s32 	%r500, %r499, %r436;
	and.b32  	%r437, %r497, 1048575;
	or.b32  	%r438, %r437, 1072693248;
	mov.b64 	%fd1241, {%r498, %r438};
	setp.lt.u32 	%p312, %r438, 1073127583;
	@%p312 bra 	$L__BB0_194;
	{
	.reg .b32 %temp; 
	mov.b64 	{%r439, %temp}, %fd1241;
	}
	{
	.reg .b32 %temp; 
	mov.b64 	{%temp, %r440}, %fd1241;
	}
	add.s32 	%r441, %r440, -1048576;
	mov.b64 	%fd1241, {%r439, %r441};
	add.s32 	%r500, %r500, 1;
$L__BB0_194:
	add.f64 	%fd1049, %fd1241, 0dBFF0000000000000;
	add.f64 	%fd1050, %fd1241, 0d3FF0000000000000;
	rcp.approx.ftz.f64 	%fd1051, %fd1050;
	neg.f64 	%fd1052, %fd1050;
	fma.rn.f64 	%fd1053, %fd1052, %fd1051, 0d3FF0000000000000;
	fma.rn.f64 	%fd1054, %fd1053, %fd1053, %fd1053;
	fma.rn.f64 	%fd1055, %fd1054, %fd1051, %fd1051;
	mul.f64 	%fd1056, %fd1049, %fd1055;
	fma.rn.f64 	%fd1057, %fd1049, %fd1055, %fd1056;
	mul.f64 	%fd1058, %fd1057, %fd1057;
	fma.rn.f64 	%fd1059, %fd1058, 0d3EB1380B3AE80F1E, 0d3ED0EE258B7A8B04;
	fma.rn.f64 	%fd1060, %fd1059, %fd1058, 0d3EF3B2669F02676F;
	fma.rn.f64 	%fd1061, %fd1060, %fd1058, 0d3F1745CBA9AB0956;
	fma.rn.f64 	%fd1062, %fd1061, %fd1058, 0d3F3C71C72D1B5154;
	fma.rn.f64 	%fd1063, %fd1062, %fd1058, 0d3F624924923BE72D;
	fma.rn.f64 	%fd1064, %fd1063, %fd1058, 0d3F8999999999A3C4;
	fma.rn.f64 	%fd1065, %fd1064, %fd1058, 0d3FB5555555555554;
	sub.f64 	%fd1066, %fd1049, %fd1057;
	add.f64 	%fd1067, %fd1066, %fd1066;
	neg.f64 	%fd1068, %fd1057;
	fma.rn.f64 	%fd1069, %fd1068, %fd1049, %fd1067;
	mul.f64 	%fd1070, %fd1055, %fd1069;
	mul.f64 	%fd1071, %fd1058, %fd1065;
	fma.rn.f64 	%fd1072, %fd1071, %fd1057, %fd1070;
	xor.b32  	%r442, %r500, -2147483648;
	mov.b32 	%r443, 1127219200;
	mov.b64 	%fd1073, {%r442, %r443};
	sub.f64 	%fd1074, %fd1073, %fd10;
	fma.rn.f64 	%fd1075, %fd1074, 0d3FE62E42FEFA39EF, %fd1057;
	fma.rn.f64 	%fd1076, %fd1074, 0dBFE62E42FEFA39EF, %fd1075;
	sub.f64 	%fd1077, %fd1076, %fd1057;
	sub.f64 	%fd1078, %fd1072, %fd1077;
	fma.rn.f64 	%fd1079, %fd1074, 0d3C7ABC9E3B39803F, %fd1078;
	add.f64 	%fd1242, %fd1075, %fd1079;
	bra.uni 	$L__BB0_196;
$L__BB0_195:
	fma.rn.f64 	%fd1048, %fd1240, 0d7FF0000000000000, 0d7FF0000000000000;
	{
	.reg .b32 %temp; 
	mov.b64 	{%temp, %r434}, %fd1240;
	}
	and.b32  	%r435, %r434, 2147483647;
	setp.eq.s32 	%p311, %r435, 0;
	selp.f64 	%fd1242, 0dFFF0000000000000, %fd1048, %p311;
$L__BB0_196:
	add.f64 	%fd1165, %fd1165, %fd1242;
	add.s32 	%r471, %r8, 1;
	div.rn.f64 	%fd1243, %fd326, 0d3F1A36E2EB1C432D;
	{
	.reg .b32 %temp; 
	mov.b64 	{%temp, %r501}, %fd1243;
	}
	{
	.reg .b32 %temp; 
	mov.b64 	{%r502, %temp}, %fd1243;
	}
	setp.gt.s32 	%p313, %r501, 1048575;
	mov.b32 	%r503, -1023;
	@%p313 bra 	$L__BB0_198;
	mul.f64 	%fd1243, %fd1243, 0d4350000000000000;
	{
	.reg .b32 %temp; 
	mov.b64 	{%temp, %r501}, %fd1243;
	}
	{
	.reg .b32 %temp; 
	mov.b64 	{%r502, %temp}, %fd1243;
	}
	mov.b32 	%r503, -1077;
$L__BB0_198:
	add.s32 	%r446, %r501, -1;
	setp.gt.u32 	%p314, %r446, 2146435070;
	@%p314 bra 	$L__BB0_202;
	shr.u32 	%r449, %r501, 20;
	add.s32 	%r504, %r503, %r449;
	and.b32  	%r450, %r501, 1048575;
	or.b32  	%r451, %r450, 1072693248;
	mov.b64 	%fd1244, {%r502, %r451};
	setp.lt.u32 	%p316, %r451, 1073127583;
	@%p316 bra 	$L__BB0_201;
	{
	.reg .b32 %temp; 
	mov.b64 	{%r452, %temp}, %fd1244;
	}
	{
	.reg .b32 %temp; 
	mov.b64 	{%temp, %r453}, %fd1244;
	}
	add.s32 	%r454, %r453, -1048576;
	mov.b64 	%fd1244, {%r452, %r454};
	add.s32 	%r504, %r504, 1;
$L__BB0_201:
	add.f64 	%fd1081, %fd1244, 0dBFF0000000000000;
	add.f64 	%fd1082, %fd1244, 0d3FF0000000000000;
	rcp.approx.ftz.f64 	%fd1083, %fd1082;
	neg.f64 	%fd1084, %fd1082;
	fma.rn.f64 	%fd1085, %fd1084, %fd1083, 0d3FF0000000000000;
	fma.rn.f64 	%fd1086, %fd1085, %fd1085, %fd1085;
	fma.rn.f64 	%fd1087, %fd1086, %fd1083, %fd1083;
	mul.f64 	%fd1088, %fd1081, %fd1087;
	fma.rn.f64 	%fd1089, %fd1081, %fd1087, %fd1088;
	mul.f64 	%fd1090, %fd1089, %fd1089;
	fma.rn.f64 	%fd1091, %fd1090, 0d3EB1380B3AE80F1E, 0d3ED0EE258B7A8B04;
	fma.rn.f64 	%fd1092, %fd1091, %fd1090, 0d3EF3B2669F02676F;
	fma.rn.f64 	%fd1093, %fd1092, %fd1090, 0d3F1745CBA9AB0956;
	fma.rn.f64 	%fd1094, %fd1093, %fd1090, 0d3F3C71C72D1B5154;
	fma.rn.f64 	%fd1095, %fd1094, %fd1090, 0d3F624924923BE72D;
	fma.rn.f64 	%fd1096, %fd1095, %fd1090, 0d3F8999999999A3C4;
	fma.rn.f64 	%fd1097, %fd1096, %fd1090, 0d3FB5555555555554;
	sub.f64 	%fd1098, %fd1081, %fd1089;
	add.f64 	%fd1099, %fd1098, %fd1098;
	neg.f64 	%fd1100, %fd1089;
	fma.rn.f64 	%fd1101, %fd1100, %fd1081, %fd1099;
	mul.f64 	%fd1102, %fd1087, %fd1101;
	mul.f64 	%fd1103, %fd1090, %fd1097;
	fma.rn.f64 	%fd1104, %fd1103, %fd1089, %fd1102;
	xor.b32  	%r455, %r504, -2147483648;
	mov.b32 	%r456, 1127219200;
	mov.b64 	%fd1105, {%r455, %r456};
	sub.f64 	%fd1106, %fd1105, %fd10;
	fma.rn.f64 	%fd1107, %fd1106, 0d3FE62E42FEFA39EF, %fd1089;
	fma.rn.f64 	%fd1108, %fd1106, 0dBFE62E42FEFA39EF, %fd1107;
	sub.f64 	%fd1109, %fd1108, %fd1089;
	sub.f64 	%fd1110, %fd1104, %fd1109;
	fma.rn.f64 	%fd1111, %fd1106, 0d3C7ABC9E3B39803F, %fd1110;
	add.f64 	%fd1245, %fd1107, %fd1111;
	bra.uni 	$L__BB0_203;
$L__BB0_202:
	fma.rn.f64 	%fd1080, %fd1243, 0d7FF0000000000000, 0d7FF0000000000000;
	{
	.reg .b32 %temp; 
	mov.b64 	{%temp, %r447}, %fd1243;
	}
	and.b32  	%r448, %r447, 2147483647;
	setp.eq.s32 	%p315, %r448, 0;
	selp.f64 	%fd1245, 0dFFF0000000000000, %fd1080, %p315;
$L__BB0_203:
	add.f64 	%fd1164, %fd1164, %fd1245;
	div.rn.f64 	%fd1246, %fd349, 0d3F1A36E2EB1C432D;
	{
	.reg .b32 %temp; 
	mov.b64 	{%temp, %r505}, %fd1246;
	}
	{
	.reg .b32 %temp; 
	mov.b64 	{%r506, %temp}, %fd1246;
	}
	setp.gt.s32 	%p317, %r505, 1048575;
	mov.b32 	%r507, -1023;
	@%p317 bra 	$L__BB0_205;
	mul.f64 	%fd1246, %fd1246, 0d4350000000000000;
	{
	.reg .b32 %temp; 
	mov.b64 	{%temp, %r505}, %fd1246;
	}
	{
	.reg .b32 %temp; 
	mov.b64 	{%r506, %temp}, %fd1246;
	}
	mov.b32 	%r507, -1077;
$L__BB0_205:
	add.s32 	%r459, %r505, -1;
	setp.gt.u32 	%p318, %r459, 2146435070;
	@%p318 bra 	$L__BB0_209;
	shr.u32 	%r462, %r505, 20;
	add.s32 	%r508, %r507, %r462;
	and.b32  	%r463, %r505, 1048575;
	or.b32  	%r464, %r463, 1072693248;
	mov.b64 	%fd1247, {%r506, %r464};
	setp.lt.u32 	%p320, %r464, 1073127583;
	@%p320 bra 	$L__BB0_208;
	{
	.reg .b32 %temp; 
	mov.b64 	{%r465, %temp}, %fd1247;
	}
	{
	.reg .b32 %temp; 
	mov.b64 	{%temp, %r466}, %fd1247;
	}
	add.s32 	%r467, %r466, -1048576;
	mov.b64 	%fd1247, {%r465, %r467};
	add.s32 	%r508, %r508, 1;
$L__BB0_208:
	add.f64 	%fd1113, %fd1247, 0dBFF0000000000000;
	add.f64 	%fd1114, %fd1247, 0d3FF0000000000000;
	rcp.approx.ftz.f64 	%fd1115, %fd1114;
	neg.f64 	%fd1116, %fd1114;
	fma.rn.f64 	%fd1117, %fd1116, %fd1115, 0d3FF0000000000000;
	fma.rn.f64 	%fd1118, %fd1117, %fd1117, %fd1117;
	fma.rn.f64 	%fd1119, %fd1118, %fd1115, %fd1115;
	mul.f64 	%fd1120, %fd1113, %fd1119;
	fma.rn.f64 	%fd1121, %fd1113, %fd1119, %fd1120;
	mul.f64 	%fd1122, %fd1121, %fd1121;
	fma.rn.f64 	%fd1123, %fd1122, 0d3EB1380B3AE80F1E, 0d3ED0EE258B7A8B04;
	fma.rn.f64 	%fd1124, %fd1123, %fd1122, 0d3EF3B2669F02676F;
	fma.rn.f64 	%fd1125, %fd1124, %fd1122, 0d3F1745CBA9AB0956;
	fma.rn.f64 	%fd1126, %fd1125, %fd1122, 0d3F3C71C72D1B5154;
	fma.rn.f64 	%fd1127, %fd1126, %fd1122, 0d3F624924923BE72D;
	fma.rn.f64 	%fd1128, %fd1127, %fd1122, 0d3F8999999999A3C4;
	fma.rn.f64 	%fd1129, %fd1128, %fd1122, 0d3FB5555555555554;
	sub.f64 	%fd1130, %fd1113, %fd1121;
	add.f64 	%fd1131, %fd1130, %fd1130;
	neg.f64 	%fd1132, %fd1121;
	fma.rn.f64 	%fd1133, %fd1132, %fd1113, %fd1131;
	mul.f64 	%fd1134, %fd1119, %fd1133;
	mul.f64 	%fd1135, %fd1122, %fd1129;
	fma.rn.f64 	%fd1136, %fd1135, %fd1121, %fd1134;
	xor.b32  	%r468, %r508, -2147483648;
	mov.b32 	%r469, 1127219200;
	mov.b64 	%fd1137, {%r468, %r469};
	sub.f64 	%fd1138, %fd1137, %fd10;
	fma.rn.f64 	%fd1139, %fd1138, 0d3FE62E42FEFA39EF, %fd1121;
	fma.rn.f64 	%fd1140, %fd1138, 0dBFE62E42FEFA39EF, %fd1139;
	sub.f64 	%fd1141, %fd1140, %fd1121;
	sub.f64 	%fd1142, %fd1136, %fd1141;
	fma.rn.f64 	%fd1143, %fd1138, 0d3C7ABC9E3B39803F, %fd1142;
	add.f64 	%fd1248, %fd1139, %fd1143;
	bra.uni 	$L__BB0_210;
$L__BB0_209:
	fma.rn.f64 	%fd1112, %fd1246, 0d7FF0000000000000, 0d7FF0000000000000;
	{
	.reg .b32 %temp; 
	mov.b64 	{%temp, %r460}, %fd1246;
	}
	and.b32  	%r461, %r460, 2147483647;
	setp.eq.s32 	%p319, %r461, 0;
	selp.f64 	%fd1248, 0dFFF0000000000000, %fd1112, %p319;
$L__BB0_210:
	add.f64 	%fd1163, %fd1163, %fd1248;
	rcp.rn.f64 	%fd1144, %fd1178;
	mul.f64 	%fd1145, %fd1144, %fd1165;
	mul.wide.u32 	%rd90, %r8, 8;
	add.s64 	%rd91, %rd1, %rd90;
	st.local.f64 	[%rd91+8], %fd1145;
	mul.f64 	%fd1146, %fd1144, %fd1164;
	st.local.f64 	[%rd91+6416], %fd1146;
	mul.f64 	%fd1147, %fd1144, %fd1163;
	st.local.f64 	[%rd91+12824], %fd1147;
	fma.rn.f64 	%fd1187, %fd303, 0d3F1A36E2EB1C432D, %fd1177;
	fma.rn.f64 	%fd1186, %fd327, 0d3F1A36E2EB1C432D, %fd1177;
	div.rn.f64 	%fd1148, %fd330, %fd349;
	fma.rn.f64 	%fd1185, %fd1148, 0d3F1A36E2EB1C432D, %fd1177;
	fma.rn.f64 	%fd1184, %fd304, 0d3F1A36E2EB1C432D, %fd1176;
	fma.rn.f64 	%fd1183, %fd328, 0d3F1A36E2EB1C432D, %fd1176;
	div.rn.f64 	%fd1149, %fd331, %fd349;
	fma.rn.f64 	%fd1182, %fd1149, 0d3F1A36E2EB1C432D, %fd1176;
	fma.rn.f64 	%fd1181, %fd305, 0d3F1A36E2EB1C432D, %fd1175;
	fma.rn.f64 	%fd1180, %fd329, 0d3F1A36E2EB1C432D, %fd1175;
	div.rn.f64 	%fd1150, %fd332, %fd349;
	fma.rn.f64 	%fd1179, %fd1150, 0d3F1A36E2EB1C432D, %fd1175;
	setp.ne.s32 	%p321, %r471, 800;
	@%p321 bra 	$L__BB0_2;
	ld.param.u64 	%rd99, [_Z20Duffing1989RK4_ClDynPdS_S_S_S_S_PKdS1_S1_j_param_2];
	ld.param.u64 	%rd98, [_Z20Duffing1989RK4_ClDynPdS_S_S_S_S_PKdS1_S1_j_param_1];
	ld.param.u64 	%rd97, [_Z20Duffing1989RK4_ClDynPdS_S_S_S_S_PKdS1_S1_j_param_0];
	bar.sync 	0;
	mul.lo.s64 	%rd92, %rd2, 6400;
	or.b64  	%rd93, %rd92, 16;
	cvta.to.global.u64 	%rd94, %rd97;
	add.s64 	%rd103, %rd94, %rd93;
	cvta.to.global.u64 	%rd95, %rd98;
	add.s64 	%rd102, %rd95, %rd93;
	cvta.to.global.u64 	%rd96, %rd99;
	add.s64 	%rd101, %rd96, %rd93;
	add.s64 	%rd100, %rd1, 6424;
	mov.b32 	%r509, 0;
	mov.f64 	%fd1249, 0d0000000000000000;
$L__BB0_212:
	st.global.f64 	[%rd103+-16], %fd1249;
	ld.local.f64 	%fd1152, [%rd100+-16];
	st.global.f64 	[%rd102+-16], %fd1152;
	ld.local.f64 	%fd1153, [%rd100+6392];
	st.global.f64 	[%rd101+-16], %fd1153;
	setp.eq.s32 	%p322, %r509, 800;
	@%p322 bra 	$L__BB0_214;
	ld.local.f64 	%fd1154, [%rd100+-6416];
	st.global.f64 	[%rd103+-8], %fd1154;
	ld.local.f64 	%fd1155, [%rd100+-8];
	st.global.f64 	[%rd102+-8], %fd1155;
	ld.local.f64 	%fd1156, [%rd100+6400];
	st.global.f64 	[%rd101+-8], %fd1156;
	ld.local.f64 	%fd1157, [%rd100+-6408];
	st.global.f64 	[%rd103], %fd1157;
	ld.local.f64 	%fd1158, [%rd100];
	st.global.f64 	[%rd102], %fd1158;
	ld.local.f64 	%fd1159, [%rd100+6408];
	st.global.f64 	[%rd101], %fd1159;
	ld.local.f64 	%fd1160, [%rd100+-6400];
	st.global.f64 	[%rd103+8], %fd1160;
	ld.local.f64 	%fd1161, [%rd100+8];
	st.global.f64 	[%rd102+8], %fd1161;
	ld.local.f64 	%fd1162, [%rd100+6416];
	st.global.f64 	[%rd101+8], %fd1162;
	add.s32 	%r509, %r509, 4;
	ld.local.f64 	%fd1249, [%rd100+-6392];
	add.s64 	%rd103, %rd103, 32;
	add.s64 	%rd102, %rd102, 32;
	add.s64 	%rd101, %rd101, 32;
	add.s64 	%rd100, %rd100, 32;
	bra.uni 	$L__BB0_212;
$L__BB0_214:
	ret;

}
.func  (.param .align 16 .b8 func_retval0[16]) __internal_trig_reduction_slowpathd(
	.param .b64 __internal_trig_reduction_slowpathd_param_0
)
{
	.local .align 8 .b8 	__local_depot1[40];
	.reg .b64 	%SP;
	.reg .b64 	%SPL;
	.reg .pred 	%p<10>;
	.reg .b32 	%r<47>;
	.reg .b64 	%rd<74>;
	.reg .b64 	%fd<5>;

	mov.u64 	%SPL, __local_depot1;
	ld.param.f64 	%fd4, [__internal_trig_reduction_slowpathd_param_0];
	add.u64 	%rd1, %SPL, 0;
	{
	.reg .b32 %temp; 
	mov.b64 	{%temp, %r1}, %fd4;
	}
	shr.u32 	%r2, %r1, 20;
	and.b32  	%r3, %r2, 2047;
	setp.eq.s32 	%p1, %r3, 2047;
	mov.b32 	%r46, 0;
	@%p1 bra 	$L__BB1_9;
	add.s32 	%r20, %r3, -1024;
	mov.b64 	%rd20, %fd4;
	shl.b64 	%rd2, %rd20, 11;
	shr.u32 	%r4, %r20, 6;
	sub.s32 	%r45, 15, %r4;
	sub.s32 	%r21, 19, %r4;
	setp.lt.u32 	%p2, %r20, 128;
	selp.b32 	%r6, 18, %r21, %p2;
	setp.ge.s32 	%p3, %r45, %r6;
	mov.b64 	%rd70, 0;
	@%p3 bra 	$L__BB1_4;
	add.s32 	%r23, %r6, %r4;
	neg.s32 	%r43, %r23;
	or.b64  	%rd3, %rd2, -9223372036854775808;
	mov.b64 	%rd70, 0;
	mov.b32 	%r42, 0;
	mov.u64 	%rd25, __cudart_i2opi_d;
	mov.u32 	%r44, %r45;
$L__BB1_3:
	.pragma "nounroll";
	mul.wide.s32 	%rd22, %r42, 8;
	add.s64 	%rd23, %rd1, %rd22;
	mul.wide.s32 	%rd24, %r44, 8;
	add.s64 	%rd26, %rd25, %rd24;
	ld.global.nc.u64 	%rd27, [%rd26];
	{
	.reg .u32 %r0, %r1, %r2, %r3, %alo, %ahi, %blo, %bhi, %clo, %chi;
	mov.b64 	{%alo,%ahi}, %rd27;
	mov.b64 	{%blo,%bhi}, %rd3;
	mov.b64 	{%clo,%chi}, %rd70;
	mad.lo.cc.u32 	%r0, %alo, %blo, %clo;
	madc.hi.cc.u32 	%r1, %alo, %blo, %chi;
	madc.hi.u32 	%r2, %alo, %bhi, 0;
	mad.lo.cc.u32 	%r1, %alo, %bhi, %r1;
	madc.hi.cc.u32 	%r2, %ahi, %blo, %r2;
	madc.hi.u32 	%r3, %ahi, %bhi, 0;
	mad.lo.cc.u32 	%r1, %ahi, %blo, %r1;
	madc.lo.cc.u32 	%r2, %ahi, %bhi, %r2;
	addc.u32 	%r3, %r3, 0;
	mov.b64 	%rd28, {%r0,%r1};
	mov.b64 	%rd70, {%r2,%r3};
	}
	st.local.u64 	[%rd23], %rd28;
	add.s32 	%r44, %r44, 1;
	add.s32 	%r43, %r43, 1;
	add.s32 	%r42, %r42, 1;
	setp.ne.s32 	%p4, %r43, -15;
	mov.u32 	%r45, %r6;
	@%p4 bra 	$L__BB1_3;
$L__BB1_4:
	cvt.s64.s32 	%rd29, %r45;
	cvt.u64.u32 	%rd30, %r4;
	add.s64 	%rd31, %rd30, %rd29;
	shl.b64 	%rd32, %rd31, 3;
	add.s64 	%rd33, %rd1, %rd32;
	st.local.u64 	[%rd33+-120], %rd70;
	and.b32  	%r15, %r2, 63;
	ld.local.u64 	%rd72, [%rd1+16];
	ld.local.u64 	%rd71, [%rd1+24];
	setp.eq.s32 	%p5, %r15, 0;
	@%p5 bra 	$L__BB1_6;
	shl.b64 	%rd34, %rd71, %r15;
	shr.u64 	%rd35, %rd72, 1;
	xor.b32  	%r24, %r15, 63;
	shr.u64 	%rd36, %rd35, %r24;
	or.b64  	%rd71, %rd34, %rd36;
	ld.local.u64 	%rd37, [%rd1+8];
	shl.b64 	%rd38, %rd72, %r15;
	shr.u64 	%rd39, %rd37, 1;
	shr.u64 	%rd40, %rd39, %r24;
	or.b64  	%rd72, %rd38, %rd40;
$L__BB1_6:
	and.b32  	%r25, %r1, -2147483648;
	shr.u64 	%rd41, %rd71, 62;
	cvt.u32.u64 	%r26, %rd41;
	mov.b64 	{%r27, %r28}, %rd71;
	mov.b64 	{%r29, %r30}, %rd72;
	shf.l.wrap.b32 	%r31, %r30, %r27, 2;
	shf.l.wrap.b32 	%r32, %r27, %r28, 2;
	mov.b64 	%rd42, {%r31, %r32};
	shl.b64 	%rd43, %rd72, 2;
	shr.u64 	%rd44, %rd42, 63;
	cvt.u32.u64 	%r33, %rd44;
	add.s32 	%r34, %r33, %r26;
	setp.eq.s32 	%p6, %r25, 0;
	neg.s32 	%r35, %r34;
	selp.b32 	%r46, %r34, %r35, %p6;
	setp.gt.s64 	%p7, %rd42, -1;
	mov.b64 	%rd45, 0;
	{
	.reg .u32 %r0, %r1, %r2, %r3, %a0, %a1, %a2, %a3, %b0, %b1, %b2, %b3;
	mov.b64 	{%a0,%a1}, %rd45;
	mov.b64 	{%a2,%a3}, %rd45;
	mov.b64 	{%b0,%b1}, %rd43;
	mov.b64 	{%b2,%b3}, %rd42;
	sub.cc.u32 	%r0, %a0, %b0;
	subc.cc.u32 	%r1, %a1, %b1;
	subc.cc.u32 	%r2, %a2, %b2;
	subc.u32 	%r3, %a3, %b3;
	mov.b64 	%rd46, {%r0,%r1};
	mov.b64 	%rd47, {%r2,%r3};
	}
	xor.b32  	%r36, %r25, -2147483648;
	selp.b64 	%rd73, %rd42, %rd47, %p7;
	selp.b64 	%rd14, %rd43, %rd46, %p7;
	selp.b32 	%r17, %r25, %r36, %p7;
	clz.b64 	%r37, %rd73;
	cvt.u64.u32 	%rd15, %r37;
	setp.eq.s32 	%p8, %r37, 0;
	@%p8 bra 	$L__BB1_8;
	cvt.u32.u64 	%r38, %rd15;
	and.b32  	%r39, %r38, 63;
	shl.b64 	%rd48, %rd73, %r39;
	shr.u64 	%rd49, %rd14, 1;
	not.b32 	%r40, %r38;
	and.b32  	%r41, %r40, 63;
	shr.u64 	%rd50, %rd49, %r41;
	or.b64  	%rd73, %rd48, %rd50;
$L__BB1_8:
	mov.b64 	%rd51, -3958705157555305931;
	{
	.reg .u32 %r0, %r1, %r2, %r3, %alo, %ahi, %blo, %bhi;
	mov.b64 	{%alo,%ahi}, %rd73;
	mov.b64 	{%blo,%bhi}, %rd51;
	mul.lo.u32 	%r0, %alo, %blo;
	mul.hi.u32 	%r1, %alo, %blo;
	mad.lo.cc.u32 	%r1, %alo, %bhi, %r1;
	madc.hi.u32 	%r2, %alo, %bhi, 0;
	mad.lo.cc.u32 	%r1, %ahi, %blo, %r1;
	madc.hi.cc.u32 	%r2, %ahi, %blo, %r2;
	madc.hi.u32 	%r3, %ahi, %bhi, 0;
	mad.lo.cc.u32 	%r2, %ahi, %bhi, %r2;
	addc.u32 	%r3, %r3, 0;
	mov.b64 	%rd52, {%r0,%r1};
	mov.b64 	%rd53, {%r2,%r3};
	}
	setp.gt.s64 	%p9, %rd53, 0;
	{
	.reg .u32 %r0, %r1, %r2, %r3, %a0, %a1, %a2, %a3, %b0, %b1, %b2, %b3;
	mov.b64 	{%a0,%a1}, %rd52;
	mov.b64 	{%a2,%a3}, %rd53;
	mov.b64 	{%b0,%b1}, %rd52;
	mov.b64 	{%b2,%b3}, %rd53;
	add.cc.u32 	%r0, %a0, %b0;
	addc.cc.u32 	%r1, %a1, %b1;
	addc.cc.u32 	%r2, %a2, %b2;
	addc.u32 	%r3, %a3, %b3;
	mov.b64 	%rd54, {%r0,%r1};
	mov.b64 	%rd55, {%r2,%r3};
	}
	selp.b64 	%rd56, %rd55, %rd53, %p9;
	selp.s64 	%rd57, -1, 0, %p9;
	sub.s64 	%rd58, %rd57, %rd15;
	cvt.u64.u32 	%rd59, %r17;
	shl.b64 	%rd60, %rd59, 32;
	add.s64 	%rd61, %rd56, 1;
	shr.u64 	%rd62, %rd61, 10;
	add.s64 	%rd63, %rd62, 1;
	shr.u64 	%rd64, %rd63, 1;
	shl.b64 	%rd65, %rd58, 52;
	add.s64 	%rd66, %rd65, %rd64;
	add.s64 	%rd67, %rd66, 4602678819172646912;
	or.b64  	%rd68, %rd67, %rd60;
	mov.b64 	%fd4, %rd68;
$L__BB1_9:
	st.param.f64 	[func_retval0], %fd4;
	st.param.b32 	[func_retval0+8], %r46;
	ret;

}
.func  (.param .b64 func_retval0) __internal_accurate_pow(
	.param .b64 __internal_accurate_pow_param_0,
	.param .b64 __internal_accurate_pow_param_1
)
{
	.reg .pred 	%p<8>;
	.reg .b32 	%r<49>;
	.reg .b32 	%f<3>;
	.reg .b64 	%fd<109>;

	ld.param.f64 	%fd10, [__internal_accurate_pow_param_0];
	ld.param.f64 	%fd11, [__internal_accurate_pow_param_1];
	{
	.reg .b32 %temp; 
	mov.b64 	{%temp, %r46}, %fd10;
	}
	{
	.reg .b32 %temp; 
	mov.b64 	{%r45, %temp}, %fd10;
	}
	shr.u32 	%r47, %r46, 20;
	setp.gt.u32 	%p1, %r46, 1048575;
	@%p1 bra 	$L__BB2_2;
	mul.f64 	%fd12, %fd10, 0d4350000000000000;
	{
	.reg .b32 %temp; 
	mov.b64 	{%temp, %r46}, %fd12;
	}
	{
	.reg .b32 %temp; 
	mov.b64 	{%r45, %temp}, %fd12;
	}
	shr.u32 	%r16, %r46, 20;
	add.s32 	%r47, %r16, -54;
$L__BB2_2:
	add.s32 	%r48, %r47, -1023;
	and.b32  	%r17, %r46, -2146435073;
	or.b32  	%r18, %r17, 1072693248;
	mov.b64 	%fd107, {%r45, %r18};
	setp.lt.u32 	%p2, %r18, 1073127583;
	@%p2 bra 	$L__BB2_4;
	{
	.reg .b32 %temp; 
	mov.b64 	{%r19, %temp}, %fd107;
	}
	{
	.reg .b32 %temp; 
	mov.b64 	{%temp, %r20}, %fd107;
	}
	add.s32 	%r21, %r20, -1048576;
	mov.b64 	%fd107, {%r19, %r21};
	add.s32 	%r48, %r47, -1022;
$L__BB2_4:
	add.f64 	%fd13, %fd107, 0dBFF0000000000000;
	add.f64 	%fd14, %fd107, 0d3FF0000000000000;
	rcp.approx.ftz.f64 	%fd15, %fd14;
	neg.f64 	%fd16, %fd14;
	fma.rn.f64 	%fd17, %fd16, %fd15, 0d3FF0000000000000;
	fma.rn.f64 	%fd18, %fd17, %fd17, %fd17;
	fma.rn.f64 	%fd19, %fd18, %fd15, %fd15;
	mul.f64 	%fd20, %fd13, %fd19;
	fma.rn.f64 	%fd21, %fd13, %fd19, %fd20;
	mul.f64 	%fd22, %fd21, %fd21;
	fma.rn.f64 	%fd23, %fd22, 0d3EB0F5FF7D2CAFE2, 0d3ED0F5D241AD3B5A;
	fma.rn.f64 	%fd24, %fd23, %fd22, 0d3EF3B20A75488A3F;
	fma.rn.f64 	%fd25, %fd24, %fd22, 0d3F1745CDE4FAECD5;
	fma.rn.f64 	%fd26, %fd25, %fd22, 0d3F3C71C7258A578B;
	fma.rn.f64 	%fd27, %fd26, %fd22, 0d3F6249249242B910;
	fma.rn.f64 	%fd28, %fd27, %fd22, 0d3F89999999999DFB;
	sub.f64 	%fd29, %fd13, %fd21;
	add.f64 	%fd30, %fd29, %fd29;
	neg.f64 	%fd31, %fd21;
	fma.rn.f64 	%fd32, %fd31, %fd13, %fd30;
	mul.f64 	%fd33, %fd19, %fd32;
	fma.rn.f64 	%fd34, %fd22, %fd28, 0d3FB5555555555555;
	mov.f64 	%fd35, 0d3FB5555555555555;
	sub.f64 	%fd36, %fd35, %fd34;
	fma.rn.f64 	%fd37, %fd22, %fd28, %fd36;
	add.f64 	%fd38, %fd37, 0dBC46A4CB00B9E7B0;
	add.f64 	%fd39, %fd34, %fd38;
	sub.f64 	%fd40, %fd34, %fd39;
	add.f64 	%fd41, %fd38, %fd40;
	mul.rn.f64 	%fd42, %fd21, %fd21;
	neg.f64 	%fd43, %fd42;
	fma.rn.f64 	%fd44, %fd21, %fd21, %fd43;
	{
	.reg .b32 %temp; 
	mov.b64 	{%r22, %temp}, %fd33;
	}
	{
	.reg .b32 %temp; 
	mov.b64 	{%temp, %r23}, %fd33;
	}
	add.s32 	%r24, %r23, 1048576;
	mov.b64 	%fd45, {%r22, %r24};
	fma.rn.f64 	%fd46, %fd21, %fd45, %fd44;
	mul.rn.f64 	%fd47, %fd42, %fd21;
	neg.f64 	%fd48, %fd47;
	fma.rn.f64 	%fd49, %fd42, %fd21, %fd48;
	fma.rn.f64 	%fd50, %fd42, %fd33, %fd49;
	fma.rn.f64 	%fd51, %fd46, %fd21, %fd50;
	mul.rn.f64 	%fd52, %fd39, %fd47;
	neg.f64 	%fd53, %fd52;
	fma.rn.f64 	%fd54, %fd39, %fd47, %fd53;
	fma.rn.f64 	%fd55, %fd39, %fd51, %fd54;
	fma.rn.f64 	%fd56, %fd41, %fd47, %fd55;
	add.f64 	%fd57, %fd52, %fd56;
	sub.f64 	%fd58, %fd52, %fd57;
	add.f64 	%fd59, %fd56, %fd58;
	add.f64 	%fd60, %fd21, %fd57;
	sub.f64 	%fd61, %fd21, %fd60;
	add.f64 	%fd62, %fd57, %fd61;
	add.f64 	%fd63, %fd59, %fd62;
	add.f64 	%fd64, %fd33, %fd63;
	add.f64 	%fd65, %fd60, %fd64;
	sub.f64 	%fd66, %fd60, %fd65;
	add.f64 	%fd67, %fd64, %fd66;
	xor.b32  	%r25, %r48, -2147483648;
	mov.b32 	%r26, 1127219200;
	mov.b64 	%fd68, {%r25, %r26};
	mov.b32 	%r27, -2147483648;
	mov.b64 	%fd69, {%r27, %r26};
	sub.f64 	%fd70, %fd68, %fd69;
	fma.rn.f64 	%fd71, %fd70, 0d3FE62E42FEFA39EF, %fd65;
	fma.rn.f64 	%fd72, %fd70, 0dBFE62E42FEFA39EF, %fd71;
	sub.f64 	%fd73, %fd72, %fd65;
	sub.f64 	%fd74, %fd67, %fd73;
	fma.rn.f64 	%fd75, %fd70, 0d3C7ABC9E3B39803F, %fd74;
	add.f64 	%fd76, %fd71, %fd75;
	sub.f64 	%fd77, %fd71, %fd76;
	add.f64 	%fd78, %fd75, %fd77;
	{
	.reg .b32 %temp; 
	mov.b64 	{%temp, %r28}, %fd11;
	}
	{
	.reg .b32 %temp; 
	mov.b64 	{%r29, %temp}, %fd11;
	}
	shl.b32 	%r30, %r28, 1;
	setp.gt.u32 	%p3, %r30, -33554433;
	and.b32  	%r31, %r28, -15728641;
	selp.b32 	%r32, %r31, %r28, %p3;
	mov.b64 	%fd79, {%r29, %r32};
	mul.rn.f64 	%fd80, %fd76, %fd79;
	neg.f64 	%fd81, %fd80;
	fma.rn.f64 	%fd82, %fd76, %fd79, %fd81;
	fma.rn.f64 	%fd83, %fd78, %fd79, %fd82;
	add.f64 	%fd4, %fd80, %fd83;
	sub.f64 	%fd84, %fd80, %fd4;
	add.f64 	%fd5, %fd83, %fd84;
	fma.rn.f64 	%fd85, %fd4, 0d3FF71547652B82FE, 0d4338000000000000;
	{
	.reg .b32 %temp; 
	mov.b64 	{%r13, %temp}, %fd85;
	}
	mov.f64 	%fd86, 0dC338000000000000;
	add.rn.f64 	%fd87, %fd85, %fd86;
	fma.rn.f64 	%fd88, %fd87, 0dBFE62E42FEFA39EF, %fd4;
	fma.rn.f64 	%fd89, %fd87, 0dBC7ABC9E3B39803F, %fd88;
	fma.rn.f64 	%fd90, %fd89, 0d3E5ADE1569CE2BDF, 0d3E928AF3FCA213EA;
	fma.rn.f64 	%fd91, %fd90, %fd89, 0d3EC71DEE62401315;
	fma.rn.f64 	%fd92, %fd91, %fd89, 0d3EFA01997C89EB71;
	fma.rn.f64 	%fd93, %fd92, %fd89, 0d3F2A01A014761F65;
	fma.rn.f64 	%fd94, %fd93, %fd89, 0d3F56C16C1852B7AF;
	fma.rn.f64 	%fd95, %fd94, %fd89, 0d3F81111111122322;
	fma.rn.f64 	%fd96, %fd95, %fd89, 0d3FA55555555502A1;
	fma.rn.f64 	%fd97, %fd96, %fd89, 0d3FC5555555555511;
	fma.rn.f64 	%fd98, %fd97, %fd89, 0d3FE000000000000B;
	fma.rn.f64 	%fd99, %fd98, %fd89, 0d3FF0000000000000;
	fma.rn.f64 	%fd100, %fd99, %fd89, 0d3FF0000000000000;
	{
	.reg .b32 %temp; 
	mov.b64 	{%r14, %temp}, %fd100;
	}
	{
	.reg .b32 %temp; 
	mov.b64 	{%temp, %r15}, %fd100;
	}
	shl.b32 	%r33, %r13, 20;
	add.s32 	%r34, %r33, %r15;
	mov.b64 	%fd108, {%r14, %r34};
	{
	.reg .b32 %temp; 
	mov.b64 	{%temp, %r35}, %fd4;
	}
	mov.b32 	%f2, %r35;
	abs.f32 	%f1, %f2;
	setp.lt.f32 	%p4, %f1, 0f4086232B;
	@%p4 bra 	$L__BB2_7;
	setp.lt.f64 	%p5, %fd4, 0d0000000000000000;
	add.f64 	%fd101, %fd4, 0d7FF0000000000000;
	selp.f64 	%fd108, 0d0000000000000000, %fd101, %p5;
	setp.geu.f32 	%p6, %f1, 0f40874800;
	@%p6 bra 	$L__BB2_7;
	shr.u32 	%r36, %r13, 31;
	add.s32 	%r37, %r13, %r36;
	shr.s32 	%r38, %r37, 1;
	shl.b32 	%r39, %r38, 20;
	add.s32 	%r40, %r15, %r39;
	mov.b64 	%fd102, {%r14, %r40};
	sub.s32 	%r41, %r13, %r38;
	shl.b32 	%r42, %r41, 20;
	add.s32 	%r43, %r42, 1072693248;
	mov.b32 	%r44, 0;
	mov.b64 	%fd103, {%r44, %r43};
	mul.f64 	%fd108, %fd103, %fd102;
$L__BB2_7:
	abs.f64 	%fd104, %fd108;
	setp.eq.f64 	%p7, %fd104, 0d7FF0000000000000;
	fma.rn.f64 	%fd105, %fd108, %fd5, %fd108;
	selp.f64 	%fd106, %fd108, %fd105, %p7;
	st.param.f64 	[func_retval0], %fd106;
	ret;

}


// ===== COMPILED SASS (sm_100) =====

	.target	sm_100

	.elftype	@"ET_EXEC"


//--------------------- .note.nv.tkinfo           --------------------------
	.section	.note.nv.tkinfo,"",@"SHT_NOTE"
	.sectionflags	@"SHF_NOTE_NV_TKINFO"
	.tkinfo
        /*0018*/ 	.word	0x00000002
        /*0030*/ 	.string	""
        /*0030*/ 	.string	"ptxas"
        /*0030*/ 	.string	"Cuda compilation tools, release 13.0, V13.0.88"
        /*0030*/ 	.string	"Build cuda_13.0.r13.0/compiler.36424714_0"
        /*0030*/ 	.string	"-arch sm_100 -m 64 "



//--------------------- .note.nv.cuinfo           --------------------------
	.section	.note.nv.cuinfo,"",@"SHT_NOTE"
	.sectionflags	@"SHF_NOTE_NV_CUINFO"
        /*0018*/ 	.short	0x0002
        /*001a*/ 	.short	0x0064
        /*001c*/ 	.short	0x0082
	.zero		2


//--------------------- .nv.info                  --------------------------
	.section	.nv.info,"",@"SHT_CUDA_INFO"
	.align	4


	//----- nvinfo : EIATTR_REGCOUNT
	.align		4
        /*0000*/ 	.byte	0x04, 0x2f
        /*0002*/ 	.short	(.L_3 - .L_2)
	.align		4
.L_2:
        /*0004*/ 	.word	index@(_Z20Duffing1989RK4_ClDynPdS_S_S_S_S_PKdS1_S1_j)
        /*0008*/ 	.word	0x00000082


	//----- nvinfo : EIATTR_FRAME_SIZE
	.align		4
.L_3:
        /*000c*/ 	.byte	0x04, 0x11
        /*000e*/ 	.short	(.L_5 - .L_4)
	.align		4
.L_4:
        /*0010*/ 	.word	index@($_Z20Duffing1989RK4_ClDynPdS_S_S_S_S_PKdS1_S1_j$__internal_trig_reduction_slowpathd)
        /*0014*/ 	.word	0x00004b40


	//----- nvinfo : EIATTR_FRAME_SIZE
	.align		4
.L_5:
        /*0018*/ 	.byte	0x04, 0x11
        /*001a*/ 	.short	(.L_7 - .L_6)
	.align		4
.L_6:
        /*001c*/ 	.word	index@($_Z20Duffing1989RK4_ClDynPdS_S_S_S_S_PKdS1_S1_j$__internal_accurate_pow)
        /*0020*/ 	.word	0x00004b40


	//----- nvinfo : EIATTR_FRAME_SIZE
	.align		4
.L_7:
        /*0024*/ 	.byte	0x04, 0x11
        /*0026*/ 	.short	(.L_9 - .L_8)
	.align		4
.L_8:
        /*0028*/ 	.word	index@($__internal_2_$__cuda_sm20_dsqrt_rn_f64_mediumpath_v1)
        /*002c*/ 	.word	0x00004b40


	//----- nvinfo : EIATTR_FRAME_SIZE
	.align		4
.L_9:
        /*0030*/ 	.byte	0x04, 0x11
        /*0032*/ 	.short	(.L_11 - .L_10)
	.align		4
.L_10:
        /*0034*/ 	.word	index@($__internal_1_$__cuda_sm20_div_rn_f64_full)
        /*0038*/ 	.word	0x00004b40


	//----- nvinfo : EIATTR_FRAME_SIZE
	.align		4
.L_11:
        /*003c*/ 	.byte	0x04, 0x11
        /*003e*/ 	.short	(.L_13 - .L_12)
	.align		4
.L_12:
        /*0040*/ 	.word	index@($__internal_0_$__cuda_sm20_dblrcp_rn_slowpath_v3)
        /*0044*/ 	.word	0x00004b40


	//----- nvinfo : EIATTR_FRAME_SIZE
	.align		4
.L_13:
        /*0048*/ 	.byte	0x04, 0x11
        /*004a*/ 	.short	(.L_15 - .L_14)
	.align		4
.L_14:
        /*004c*/ 	.word	index@(_Z20Duffing1989RK4_ClDynPdS_S_S_S_S_PKdS1_S1_j)
        /*0050*/ 	.word	0x00004b40


	//----- nvinfo : EIATTR_MIN_STACK_SIZE
	.align		4
.L_15:
        /*0054*/ 	.byte	0x04, 0x12
        /*0056*/ 	.short	(.L_17 - .L_16)
	.align		4
.L_16:
        /*0058*/ 	.word	index@(_Z20Duffing1989RK4_ClDynPdS_S_S_S_S_PKdS1_S1_j)
        /*005c*/ 	.word	0x00004b40
.L_17:


//--------------------- .nv.compat                --------------------------
	.section	.nv.compat,"",@"SHT_CUDA_COMPAT_INFO"
	.align	4
        /*0000*/ 	.byte	0x02, 0x09, 0x00, 0x00, 0x02, 0x02, 0x01, 0x00, 0x02, 0x05, 0x05, 0x00, 0x03, 0x07, 0x01, 0x01
        /*0010*/ 	.byte	0x02, 0x03, 0x00, 0x00, 0x02, 0x06, 0x01, 0x00, 0x04, 0x0b, 0x08, 0x00, 0x01, 0x00, 0x00, 0x00
        /*0020*/ 	.byte	0x00, 0x00, 0x00, 0x00


//--------------------- .nv.info._Z20Duffing1989RK4_ClDynPdS_S_S_S_S_PKdS1_S1_j --------------------------
	.section	.nv.info._Z20Duffing1989RK4_ClDynPdS_S_S_S_S_PKdS1_S1_j,"",@"SHT_CUDA_INFO"
	.sectionflags	@""
	.align	4


	//----- nvinfo : EIATTR_CUDA_API_VERSION
	.align		4
        /*0000*/ 	.byte	0x04, 0x37
        /*0002*/ 	.short	(.L_19 - .L_18)
.L_18:
        /*0004*/ 	.word	0x00000082


	//----- nvinfo : EIATTR_KPARAM_INFO
	.align		4
.L_19:
        /*0008*/ 	.byte	0x04, 0x17
        /*000a*/ 	.short	(.L_21 - .L_20)
.L_20:
        /*000c*/ 	.word	0x00000000
        /*0010*/ 	.short	0x0009
        /*0012*/ 	.short	0x0048
        /*0014*/ 	.byte	0x00, 0xf0, 0x11, 0x00


	//----- nvinfo : EIATTR_KPARAM_INFO
	.align		4
.L_21:
        /*0018*/ 	.byte	0x04, 0x17
        /*001a*/ 	.short	(.L_23 - .L_22)
.L_22:
        /*001c*/ 	.word	0x00000000
        /*0020*/ 	.short	0x0008
        /*0022*/ 	.short	0x0040
        /*0024*/ 	.byte	0x00, 0xf5, 0x21, 0x00


	//----- nvinfo : EIATTR_KPARAM_INFO
	.align		4
.L_23:
        /*0028*/ 	.byte	0x04, 0x17
        /*002a*/ 	.short	(.L_25 - .L_24)
.L_24:
        /*002c*/ 	.word	0x00000000
        /*0030*/ 	.short	0x0007
        /*0032*/ 	.short	0x0038
        /*0034*/ 	.byte	0x00, 0xf5, 0x21, 0x00


	//----- nvinfo : EIATTR_KPARAM_INFO
	.align		4
.L_25:
        /*0038*/ 	.byte	0x04, 0x17
        /*003a*/ 	.short	(.L_27 - .L_26)
.L_26:
        /*003c*/ 	.word	0x00000000
        /*0040*/ 	.short	0x0006
        /*0042*/ 	.short	0x0030
        /*0044*/ 	.byte	0x00, 0xf5, 0x21, 0x00


	//----- nvinfo : EIATTR_KPARAM_INFO
	.align		4
.L_27:
        /*0048*/ 	.byte	0x04, 0x17
        /*004a*/ 	.short	(.L_29 - .L_28)
.L_28:
        /*004c*/ 	.word	0x00000000
        /*0050*/ 	.short	0x0005
        /*0052*/ 	.short	0x0028
        /*0054*/ 	.byte	0x00, 0xf5, 0x21, 0x00


	//----- nvinfo : EIATTR_KPARAM_INFO
	.align		4
.L_29:
        /*0058*/ 	.byte	0x04, 0x17
        /*005a*/ 	.short	(.L_31 - .L_30)
.L_30:
        /*005c*/ 	.word	0x00000000
        /*0060*/ 	.short	0x0004
        /*0062*/ 	.short	0x0020
        /*0064*/ 	.byte	0x00, 0xf5, 0x21, 0x00


	//----- nvinfo : EIATTR_KPARAM_INFO
	.align		4
.L_31:
        /*0068*/ 	.byte	0x04, 0x17
        /*006a*/ 	.short	(.L_33 - .L_32)
.L_32:
        /*006c*/ 	.word	0x00000000
        /*0070*/ 	.short	0x0003
        /*0072*/ 	.short	0x0018
        /*0074*/ 	.byte	0x00, 0xf5, 0x21, 0x00


	//----- nvinfo : EIATTR_KPARAM_INFO
	.align		4
.L_33:
        /*0078*/ 	.byte	0x04, 0x17
        /*007a*/ 	.short	(.L_35 - .L_34)
.L_34:
        /*007c*/ 	.word	0x00000000
        /*0080*/ 	.short	0x0002
        /*0082*/ 	.short	0x0010
        /*0084*/ 	.byte	0x00, 0xf5, 0x21, 0x00


	//----- nvinfo : EIATTR_KPARAM_INFO
	.align		4
.L_35:
        /*0088*/ 	.byte	0x04, 0x17
        /*008a*/ 	.short	(.L_37 - .L_36)
.L_36:
        /*008c*/ 	.word	0x00000000
        /*0090*/ 	.short	0x0001
        /*0092*/ 	.short	0x0008
        /*0094*/ 	.byte	0x00, 0xf5, 0x21, 0x00


	//----- nvinfo : EIATTR_KPARAM_INFO
	.align		4
.L_37:
        /*0098*/ 	.byte	0x04, 0x17
        /*009a*/ 	.short	(.L_39 - .L_38)
.L_38:
        /*009c*/ 	.word	0x00000000
        /*00a0*/ 	.short	0x0000
        /*00a2*/ 	.short	0x0000
        /*00a4*/ 	.byte	0x00, 0xf5, 0x21, 0x00


	//----- nvinfo : EIATTR_SPARSE_MMA_MASK
	.align		4
.L_39:
        /*00a8*/ 	.byte	0x03, 0x50
        /*00aa*/ 	.short	0x0000


	//----- nvinfo : EIATTR_MAXREG_COUNT
	.align		4
        /*00ac*/ 	.byte	0x03, 0x1b
        /*00ae*/ 	.short	0x00ff


	//----- nvinfo : EIATTR_NUM_BARRIERS
	.align		4
        /*00b0*/ 	.byte	0x02, 0x4c
        /*00b2*/ 	.byte	0x01
	.zero		1


	//----- nvinfo : EIATTR_MERCURY_ISA_VERSION
	.align		4
        /*00b4*/ 	.byte	0x03, 0x5f
        /*00b6*/ 	.short	0x0101


	//----- nvinfo : EIATTR_VRC_CTA_INIT_COUNT
	.align		4
        /*00b8*/ 	.byte	0x02, 0x4a
	.zero		1
	.zero		1


	//----- nvinfo : EIATTR_EXIT_INSTR_OFFSETS
	.align		4
        /*00bc*/ 	.byte	0x04, 0x1c
        /*00be*/ 	.short	(.L_41 - .L_40)


	//   ....[0]....
.L_40:
        /*00c0*/ 	.word	0x00000110


	//   ....[1]....
        /*00c4*/ 	.word	0x0000a380


	//----- nvinfo : EIATTR_CRS_STACK_SIZE
	.align		4
.L_41:
        /*00c8*/ 	.byte	0x04, 0x1e
        /*00ca*/ 	.short	(.L_43 - .L_42)
.L_42:
        /*00cc*/ 	.word	0x00000000


	//----- nvinfo : EIATTR_CBANK_PARAM_SIZE
	.align		4
.L_43:
        /*00d0*/ 	.byte	0x03, 0x19
        /*00d2*/ 	.short	0x004c


	//----- nvinfo : EIATTR_PARAM_CBANK
	.align		4
        /*00d4*/ 	.byte	0x04, 0x0a
        /*00d6*/ 	.short	(.L_45 - .L_44)
	.align		4
.L_44:
        /*00d8*/ 	.word	index@(.nv.constant0._Z20Duffing1989RK4_ClDynPdS_S_S_S_S_PKdS1_S1_j)
        /*00dc*/ 	.short	0x0380
        /*00de*/ 	.short	0x004c


	//----- nvinfo : EIATTR_SW_WAR
	.align		4
.L_45:
        /*00e0*/ 	.byte	0x04, 0x36
        /*00e2*/ 	.short	(.L_47 - .L_46)
.L_46:
        /*00e4*/ 	.word	0x00000008
.L_47:


//--------------------- .nv.callgraph             --------------------------
	.section	.nv.callgraph,"",@"SHT_CUDA_CALLGRAPH"
	.align	4
	.sectionentsize	8
	.align		4
        /*0000*/ 	.word	0x00000000
	.align		4
        /*0004*/ 	.word	0xffffffff
	.align		4
        /*0008*/ 	.word	0x00000000
	.align		4
        /*000c*/ 	.word	0xfffffffe
	.align		4
        /*0010*/ 	.word	0x00000000
	.align		4
        /*0014*/ 	.word	0xfffffffd
	.align		4
        /*0018*/ 	.word	0x00000000
	.align		4
        /*001c*/ 	.word	0xfffffffc


//--------------------- .nv.constant4             --------------------------
	.section	.nv.constant4,"a",@progbits
	.align	8
	.align		8
.nv.constant4:
        /*0000*/ 	.dword	__cudart_i2opi_d
	.align		8
        /*0008*/ 	.dword	__cudart_sin_cos_coeffs


//--------------------- .text._Z20Duffing1989RK4_ClDynPdS_S_S_S_S_PKdS1_S1_j --------------------------
	.section	.text._Z20Duffing1989RK4_ClDynPdS_S_S_S_S_PKdS1_S1_j,"ax",@progbits
	.align	128
        .global         _Z20Duffing1989RK4_ClDynPdS_S_S_S_S_PKdS1_S1_j
        .type           _Z20Duffing1989RK4_ClDynPdS_S_S_S_S_PKdS1_S1_j,@function
        .size           _Z20Duffing1989RK4_ClDynPdS_S_S_S_S_PKdS1_S1_j,(.L_x_197 - _Z20Duffing1989RK4_ClDynPdS_S_S_S_S_PKdS1_S1_j)
        .other          _Z20Duffing1989RK4_ClDynPdS_S_S_S_S_PKdS1_S1_j,@"STO_CUDA_ENTRY STV_DEFAULT"
_Z20Duffing1989RK4_ClDynPdS_S_S_S_S_PKdS1_S1_j:
.text._Z20Duffing1989RK4_ClDynPdS_S_S_S_S_PKdS1_S1_j:
[----:B------:R-:W0:Y:S01]  /*0000*/  LDC R1, c[0x0][0x37c] ;  /* 0x0000df00ff017b82 */ /* 0x000e220000000800 */
[----:B------:R-:W1:Y:S01]  /*0010*/  S2R R72, SR_TID.X ;  /* 0x0000000000487919 */ /* 0x000e620000002100 */
[----:B------:R-:W2:Y:S06]  /*0020*/  LDCU UR6, c[0x0][0x370] ;  /* 0x00006e00ff0677ac */ /* 0x000eac0008000800 */
[----:B------:R-:W-:Y:S01]  /*0030*/  S2UR UR4, SR_CTAID.X ;  /* 0x00000000000479c3 */ /* 0x000fe20000002500 */
[----:B0-----:R-:W-:Y:S01]  /*0040*/  VIADD R1, R1, 0xffffb4c0 ;  /* 0xffffb4c001017836 */ /* 0x001fe20000000000 */
[----:B------:R-:W1:Y:S01]  /*0050*/  S2R R73, SR_TID.Y ;  /* 0x0000000000497919 */ /* 0x000e620000002200 */
[----:B------:R-:W1:Y:S01]  /*0060*/  LDCU UR7, c[0x0][0x360] ;  /* 0x00006c00ff0777ac */ /* 0x000e620008000800 */
[----:B------:R-:W0:Y:S04]  /*0070*/  LDCU UR8, c[0x0][0x3c8] ;  /* 0x00007900ff0877ac */ /* 0x000e280008000800 */
[----:B------:R-:W2:Y:S08]  /*0080*/  S2UR UR5, SR_CTAID.Y ;  /* 0x00000000000579c3 */ /* 0x000eb00000002600 */
[----:B------:R-:W3:Y:S01]  /*0090*/  LDC R3, c[0x0][0x364] ;  /* 0x0000d900ff037b82 */ /* 0x000ee20000000800 */
[----:B--2---:R-:W-:Y:S01]  /*00a0*/  UIMAD UR4, UR5, UR6, UR4 ;  /* 0x00000006050472a4 */ /* 0x004fe2000f8e0204 */
[----:B-1----:R-:W-:-:S02]  /*00b0*/  IMAD R72, R73, UR7, R72 ;  /* 0x0000000749487c24 */ /* 0x002fc4000f8e0248 */
[----:B------:R-:W-:Y:S02]  /*00c0*/  IMAD.MOV.U32 R73, RZ, RZ, RZ ;  /* 0x000000ffff497224 */ /* 0x000fe400078e00ff */
[----:B---3--:R-:W-:-:S04]  /*00d0*/  IMAD R3, R3, UR7, RZ ;  /* 0x0000000703037c24 */ /* 0x008fc8000f8e02ff */
[----:B------:R-:W-:-:S03]  /*00e0*/  IMAD.WIDE.U32 R72, R3, UR4, R72 ;  /* 0x0000000403487c25 */ /* 0x000fc6000f8e0048 */
[----:B0-----:R-:W-:-:S04]  /*00f0*/  ISETP.GE.U32.AND P0, PT, R72, UR8, PT ;  /* 0x0000000848007c0c */ /* 0x001fc8000bf06070 */
[----:B------:R-:W-:-:S13]  /*0100*/  ISETP.GE.U32.AND.EX P0, PT, R73, RZ, PT, P0 ;  /* 0x000000ff4900720c */ /* 0x000fda0003f06100 */
[----:B------:R-:W-:Y:S05]  /*0110*/  @P0 EXIT ;  /* 0x000000000000094d */ /* 0x000fea0003800000 */
[----:B------:R-:W0:Y:S01]  /*0120*/  LDCU.64 UR12, c[0x0][0x398] ;  /* 0x00007300ff0c77ac */ /* 0x000e220008000a00 */
[C---:B------:R-:W-:Y:S01]  /*0130*/  IMAD.SHL.U32 R54, R72.reuse, 0x8, RZ ;  /* 0x0000000848367824 */ /* 0x040fe200078e00ff */
[----:B------:R-:W-:Y:S01]  /*0140*/  SHF.L.U64.HI R0, R72, 0x3, R73 ;  /* 0x0000000348007819 */ /* 0x000fe20000010249 */
[----:B------:R-:W1:Y:S01]  /*0150*/  LDCU.128 UR16, c[0x0][0x3a0] ;  /* 0x00007400ff1077ac */ /* 0x000e620008000c00 */
[----:B------:R-:W2:Y:S01]  /*0160*/  LDCU.128 UR4, c[0x0][0x3b0] ;  /* 0x00007600ff0477ac */ /* 0x000ea20008000c00 */
[----:B------:R-:W3:Y:S01]  /*0170*/  LDCU.64 UR8, c[0x0][0x3c0] ;  /* 0x00007800ff0877ac */ /* 0x000ee20008000a00 */
[----:B------:R-:W4:Y:S01]  /*0180*/  LDCU.64 UR10, c[0x0][0x358] ;  /* 0x00006b00ff0a77ac */ /* 0x000f220008000a00 */
[C---:B0-----:R-:W-:Y:S02]  /*0190*/  IADD3 R20, P0, PT, R54.reuse, UR12, RZ ;  /* 0x0000000c36147c10 */ /* 0x041fe4000ff1e0ff */
[C---:B-1----:R-:W-:Y:S02]  /*01a0*/  IADD3 R22, P1, PT, R54.reuse, UR16, RZ ;  /* 0x0000001036167c10 */ /* 0x042fe4000ff3e0ff */
[----:B------:R-:W-:-:S02]  /*01b0*/  IADD3 R24, P2, PT, R54, UR18, RZ ;  /* 0x0000001236187c10 */ /* 0x000fc4000ff5e0ff */
[C---:B------:R-:W-:Y:S02]  /*01c0*/  IADD3.X R21, PT, PT, R0.reuse, UR13, RZ, P0, !PT ;  /* 0x0000000d00157c10 */ /* 0x040fe400087fe4ff */
[C---:B------:R-:W-:Y:S02]  /*01d0*/  IADD3.X R23, PT, PT, R0.reuse, UR17, RZ, P1, !PT ;  /* 0x0000001100177c10 */ /* 0x040fe40008ffe4ff */
[----:B------:R-:W-:Y:S02]  /*01e0*/  IADD3.X R25, PT, PT, R0, UR19, RZ, P2, !PT ;  /* 0x0000001300197c10 */ /* 0x000fe400097fe4ff */
[C---:B--2---:R-:W-:Y:S02]  /*01f0*/  IADD3 R70, P0, PT, R54.reuse, UR6, RZ ;  /* 0x0000000636467c10 */ /* 0x044fe4000ff1e0ff */
[C---:B------:R-:W-:Y:S01]  /*0200*/  IADD3 R68, P1, PT, R54.reuse, UR4, RZ ;  /* 0x0000000436447c10 */ /* 0x040fe2000ff3e0ff */
[----:B----4-:R-:W2:Y:S01]  /*0210*/  LDG.E.64 R20, desc[UR10][R20.64] ;  /* 0x0000000a14147981 */ /* 0x010ea2000c1e1b00 */
[----:B---3--:R-:W-:-:S02]  /*0220*/  IADD3 R54, P2, PT, R54, UR8, RZ ;  /* 0x0000000836367c10 */ /* 0x008fc4000ff5e0ff */
[C---:B------:R-:W-:Y:S01]  /*0230*/  IADD3.X R71, PT, PT, R0.reuse, UR7, RZ, P0, !PT ;  /* 0x0000000700477c10 */ /* 0x040fe200087fe4ff */
[----:B------:R-:W3:Y:S01]  /*0240*/  LDG.E.64 R22, desc[UR10][R22.64] ;  /* 0x0000000a16167981 */ /* 0x000ee2000c1e1b00 */
[C---:B------:R-:W-:Y:S02]  /*0250*/  IADD3.X R69, PT, PT, R0.reuse, UR5, RZ, P1, !PT ;  /* 0x0000000500457c10 */ /* 0x040fe40008ffe4ff */
[----:B------:R-:W-:Y:S01]  /*0260*/  IADD3.X R55, PT, PT, R0, UR9, RZ, P2, !PT ;  /* 0x0000000900377c10 */ /* 0x000fe200097fe4ff */
[----:B------:R-:W4:Y:S04]  /*0270*/  LDG.E.64 R24, desc[UR10][R24.64] ;  /* 0x0000000a18187981 */ /* 0x000f28000c1e1b00 */
[----:B------:R-:W5:Y:S04]  /*0280*/  LDG.E.64 R70, desc[UR10][R70.64] ;  /* 0x0000000a46467981 */ /* 0x000f68000c1e1b00 */
[----:B------:R-:W5:Y:S04]  /*0290*/  LDG.E.64 R68, desc[UR10][R68.64] ;  /* 0x0000000a44447981 */ /* 0x000f68000c1e1b00 */
[----:B------:R-:W5:Y:S04]  /*02a0*/  LDG.E.64 R54, desc[UR10][R54.64] ;  /* 0x0000000a36367981 */ /* 0x000f68000c1e1b00 */
[----:B------:R0:W-:Y:S04]  /*02b0*/  STL.64 [R1+0x1908], RZ ;  /* 0x001908ff01007387 */ /* 0x0001e80000100a00 */
[----:B------:R0:W-:Y:S01]  /*02c0*/  STL.64 [R1+0x3210], RZ ;  /* 0x003210ff01007387 */ /* 0x0001e20000100a00 */
[----:B------:R-:W-:Y:S01]  /*02d0*/  UMOV UR4, 0xeb1c432d ;  /* 0xeb1c432d00047882 */ /* 0x000fe20000000000 */
[----:B------:R-:W-:Y:S01]  /*02e0*/  UMOV UR5, 0x3f1a36e2 ;  /* 0x3f1a36e200057882 */ /* 0x000fe20000000000 */
[----:B------:R-:W-:Y:S01]  /*02f0*/  IMAD.MOV.U32 R0, RZ, RZ, R1 ;  /* 0x000000ffff007224 */ /* 0x000fe200078e0001 */
[----:B------:R-:W-:-:S02]  /*0300*/  CS2R R2, SRZ ;  /* 0x0000000000027805 */ /* 0x000fc4000001ff00 */
[----:B------:R-:W-:Y:S02]  /*0310*/  CS2R R4, SRZ ;  /* 0x0000000000047805 */ /* 0x000fe4000001ff00 */
[----:B------:R-:W-:Y:S02]  /*0320*/  CS2R R6, SRZ ;  /* 0x0000000000067805 */ /* 0x000fe4000001ff00 */
[----:B------:R-:W-:Y:S01]  /*0330*/  CS2R R8, SRZ ;  /* 0x0000000000087805 */ /* 0x000fe2000001ff00 */
[--C-:B--2---:R-:W-:Y:S02]  /*0340*/  IMAD.MOV.U32 R12, RZ, RZ, R20.reuse ;  /* 0x000000ffff0c7224 */ /* 0x104fe400078e0014 */
[--C-:B------:R-:W-:Y:S02]  /*0350*/  IMAD.MOV.U32 R13, RZ, RZ, R21.reuse ;  /* 0x000000ffff0d7224 */ /* 0x100fe400078e0015 */
[----:B------:R-:W-:Y:S02]  /*0360*/  IMAD.MOV.U32 R16, RZ, RZ, R20 ;  /* 0x000000ffff107224 */ /* 0x000fe400078e0014 */
[----:B------:R-:W-:-:S02]  /*0370*/  IMAD.MOV.U32 R17, RZ, RZ, R21 ;  /* 0x000000ffff117224 */ /* 0x000fc400078e0015 */
[--C-:B---3--:R-:W-:Y:S02]  /*0380*/  IMAD.MOV.U32 R28, RZ, RZ, R22.reuse ;  /* 0x000000ffff1c7224 */ /* 0x108fe400078e0016 */
[--C-:B------:R-:W-:Y:S02]  /*0390*/  IMAD.MOV.U32 R29, RZ, RZ, R23.reuse ;  /* 0x000000ffff1d7224 */ /* 0x100fe400078e0017 */
[----:B------:R-:W-:Y:S02]  /*03a0*/  IMAD.MOV.U32 R30, RZ, RZ, R22 ;  /* 0x000000ffff1e7224 */ /* 0x000fe400078e0016 */
[----:B------:R-:W-:Y:S02]  /*03b0*/  IMAD.MOV.U32 R31, RZ, RZ, R23 ;  /* 0x000000ffff1f7224 */ /* 0x000fe400078e0017 */
[----:B----4-:R-:W-:Y:S02]  /*03c0*/  IMAD.MOV.U32 R32, RZ, RZ, R24 ;  /* 0x000000ffff207224 */ /* 0x010fe400078e0018 */
[----:B------:R-:W-:-:S02]  /*03d0*/  IMAD.MOV.U32 R33, RZ, RZ, R25 ;  /* 0x000000ffff217224 */ /* 0x000fc400078e0019 */
[----:B------:R-:W-:Y:S02]  /*03e0*/  IMAD.MOV.U32 R34, RZ, RZ, R24 ;  /* 0x000000ffff227224 */ /* 0x000fe400078e0018 */
[----:B------:R-:W-:Y:S01]  /*03f0*/  IMAD.MOV.U32 R35, RZ, RZ, R25 ;  /* 0x000000ffff237224 */ /* 0x000fe200078e0019 */
[----:B------:R-:W-:Y:S02]  /*0400*/  DADD R10, R20, UR4 ;  /* 0x00000004140a7e29 */ /* 0x000fe40008000000 */
[----:B------:R-:W-:Y:S02]  /*0410*/  DADD R14, R22, UR4 ;  /* 0x00000004160e7e29 */ /* 0x000fe40008000000 */
[----:B------:R-:W-:Y:S01]  /*0420*/  DADD R26, R24, UR4 ;  /* 0x00000004181a7e29 */ /* 0x000fe20008000000 */
[----:B0-----:R-:W-:-:S10]  /*0430*/  UMOV UR4, URZ ;  /* 0x000000ff00047c82 */ /* 0x001fd40008000000 */
.L_x_170:
[----:B------:R-:W-:Y:S01]  /*0440*/  IMAD.U32 R19, RZ, RZ, UR4 ;  /* 0x00000004ff137e24 */ /* 0x000fe2000f8e00ff */
[----:B------:R-:W0:Y:S01]  /*0450*/  LDCU.64 UR12, c[0x4][0x8] ;  /* 0x01000100ff0c77ac */ /* 0x000e220008000a00 */
[----:B------:R-:W-:-:S05]  /*0460*/  UMOV UR5, URZ ;  /* 0x000000ff00057c82 */ /* 0x000fca0008000000 */
.L_x_96:
[----:B------:R-:W-:Y:S01]  /*0470*/  DADD R56, -RZ, |R20| ;  /* 0x00000000ff387229 */ /* 0x000fe20000000514 */
[----:B------:R-:W-:Y:S01]  /*0480*/  BSSY.RECONVERGENT B0, `(.L_x_0) ;  /* 0x0000008000007945 */ /* 0x000fe20003800200 */
[----:B------:R-:W-:Y:S01]  /*0490*/  UMOV UR6, 0x47ae147b ;  /* 0x47ae147b00067882 */ /* 0x000fe20000000000 */
[----:B------:R-:W-:Y:S01]  /*04a0*/  UMOV UR7, 0x3f847ae1 ;  /* 0x3f847ae100077882 */ /* 0x000fe20000000000 */
[----:B------:R-:W-:Y:S01]  /*04b0*/  MOV R18, 0x500 ;  /* 0x0000050000127802 */ /* 0x000fe20000000f00 */
[----:B------:R-:W-:Y:S01]  /*04c0*/  DMUL R38, R22, UR6 ;  /* 0x0000000616267c28 */ /* 0x000fe20008000000 */
[----:B------:R-:W-:Y:S01]  /*04d0*/  UMOV UR6, URZ ;  /* 0x000000ff00067c82 */ /* 0x000fe20008000000 */
[----:B------:R-:W-:-:S09]  /*04e0*/  UMOV UR7, 0x40080000 ;  /* 0x4008000000077882 */ /* 0x000fd20000000000 */
[----:B0----5:R-:W-:Y:S05]  /*04f0*/  CALL.REL.NOINC `($_Z20Duffing1989RK4_ClDynPdS_S_S_S_S_PKdS1_S1_j$__internal_accurate_pow) ;  /* 0x000000a800787944 */ /* 0x021fea0003c00000 */
[----:B------:R-:W-:Y:S05]  /*0500*/  BSYNC.RECONVERGENT B0 ;  /* 0x0000000000007941 */ /* 0x000fea0003800200 */
.L_x_0:
[----:B------:R-:W-:Y:S01]  /*0510*/  DADD R36, R20, 3 ;  /* 0x4008000014247429 */ /* 0x000fe20000000000 */
[----:B------:R-:W-:Y:S01]  /*0520*/  ISETP.GE.AND P0, PT, R21, RZ, PT ;  /* 0x000000ff1500720c */ /* 0x000fe20003f06270 */
[----:B------:R-:W-:Y:S01]  /*0530*/  DADD R40, -RZ, -R56 ;  /* 0x00000000ff287229 */ /* 0x000fe20000000938 */
[----:B------:R-:W-:Y:S01]  /*0540*/  BSSY.RECONVERGENT B0, `(.L_x_1) ;  /* 0x0000013000007945 */ /* 0x000fe20003800200 */
[----:B------:R-:W-:Y:S02]  /*0550*/  DMUL R44, R54, R24 ;  /* 0x00000018362c7228 */ /* 0x000fe40000000000 */
[C---:B------:R-:W-:Y:S02]  /*0560*/  DSETP.NEU.AND P3, PT, R20.reuse, RZ, PT ;  /* 0x000000ff1400722a */ /* 0x040fe40003f6d000 */
[----:B------:R-:W-:Y:S02]  /*0570*/  DSETP.NEU.AND P1, PT, R20, 1, PT ;  /* 0x3ff000001400742a */ /* 0x000fe40003f2d000 */
[----:B------:R-:W-:-:S02]  /*0580*/  LOP3.LUT R36, R37, 0x7ff00000, RZ, 0xc0, !PT ;  /* 0x7ff0000025247812 */ /* 0x000fc400078ec0ff */
[----:B------:R-:W-:Y:S01]  /*0590*/  FSEL R37, R40, R56, !P0 ;  /* 0x0000003828257208 */ /* 0x000fe20004000000 */
[----:B------:R-:W-:Y:S01]  /*05a0*/  DSETP.NEU.AND P2, PT, |R44|, +INF , PT ;  /* 0x7ff000002c00742a */ /* 0x000fe20003f4d200 */
[----:B------:R-:W-:Y:S02]  /*05b0*/  ISETP.NE.AND P4, PT, R36, 0x7ff00000, PT ;  /* 0x7ff000002400780c */ /* 0x000fe40003f85270 */
[----:B------:R-:W-:Y:S02]  /*05c0*/  FSEL R41, R41, R57, !P0 ;  /* 0x0000003929297208 */ /* 0x000fe40004000000 */
[----:B------:R-:W-:Y:S02]  /*05d0*/  FSEL R36, R37, RZ, P3 ;  /* 0x000000ff25247208 */ /* 0x000fe40001800000 */
[----:B------:R-:W-:-:S07]  /*05e0*/  FSEL R37, R21, R41, !P3 ;  /* 0x0000002915257208 */ /* 0x000fce0005800000 */
[----:B------:R-:W-:Y:S05]  /*05f0*/  @P4 BRA `(.L_x_2) ;  /* 0x00000000001c4947 */ /* 0x000fea0003800000 */
[----:B------:R-:W-:-:S14]  /*0600*/  DSETP.NAN.AND P3, PT, R20, R20, PT ;  /* 0x000000141400722a */ /* 0x000fdc0003f68000 */
[----:B------:R-:W-:Y:S01]  /*0610*/  @P3 DADD R36, R20, 3 ;  /* 0x4008000014243429 */ /* 0x000fe20000000000 */
[----:B------:R-:W-:Y:S10]  /*0620*/  @P3 BRA `(.L_x_2) ;  /* 0x0000000000103947 */ /* 0x000ff40003800000 */
[----:B------:R-:W-:-:S14]  /*0630*/  DSETP.NEU.AND P3, PT, |R20|, +INF , PT ;  /* 0x7ff000001400742a */ /* 0x000fdc0003f6d200 */
[----:B------:R-:W-:Y:S02]  /*0640*/  @!P3 IMAD.MOV.U32 R18, RZ, RZ, -0x100000 ;  /* 0xfff00000ff12b424 */ /* 0x000fe400078e00ff */
[----:B------:R-:W-:-:S03]  /*0650*/  @!P3 IMAD.MOV.U32 R36, RZ, RZ, RZ ;  /* 0x000000ffff24b224 */ /* 0x000fc600078e00ff */
[----:B------:R-:W-:-:S07]  /*0660*/  @!P3 SEL R37, R18, 0x7ff00000, !P0 ;  /* 0x7ff000001225b807 */ /* 0x000fce0004000000 */
.L_x_2:
[----:B------:R-:W-:Y:S05]  /*0670*/  BSYNC.RECONVERGENT B0 ;  /* 0x0000000000007941 */ /* 0x000fea0003800200 */
.L_x_1:
[----:B------:R-:W-:Y:S01]  /*0680*/  FSEL R36, R36, RZ, P1 ;  /* 0x000000ff24247208 */ /* 0x000fe20000800000 */
[----:B------:R-:W-:Y:S01]  /*0690*/  BSSY.RECONVERGENT B2, `(.L_x_3) ;  /* 0x000001d000027945 */ /* 0x000fe20003800200 */
[----:B------:R-:W-:Y:S01]  /*06a0*/  FSEL R37, R37, 1.875, P1 ;  /* 0x3ff0000025257808 */ /* 0x000fe20000800000 */
[----:B------:R-:W-:Y:S01]  /*06b0*/  @!P2 DMUL R66, RZ, R44 ;  /* 0x0000002cff42a228 */ /* 0x000fe20000000000 */
[----:B------:R-:W-:-:S04]  /*06c0*/  @!P2 IMAD.MOV.U32 R18, RZ, RZ, 0x1 ;  /* 0x00000001ff12a424 */ /* 0x000fc800078e00ff */
[----:B------:R-:W-:Y:S01]  /*06d0*/  DADD R36, R20, -R36 ;  /* 0x0000000014247229 */ /* 0x000fe20000000824 */
[----:B------:R-:W-:Y:S10]  /*06e0*/  @!P2 BRA `(.L_x_4) ;  /* 0x00000000005ca947 */ /* 0x000ff40003800000 */
[----:B------:R-:W-:Y:S01]  /*06f0*/  UMOV UR8, 0x6dc9c883 ;  /* 0x6dc9c88300087882 */ /* 0x000fe20000000000 */
[----:B------:R-:W-:Y:S01]  /*0700*/  UMOV UR9, 0x3fe45f30 ;  /* 0x3fe45f3000097882 */ /* 0x000fe20000000000 */
[C---:B------:R-:W-:Y:S01]  /*0710*/  DSETP.GE.AND P0, PT, |R44|.reuse, 2.14748364800000000000e+09, PT ;  /* 0x41e000002c00742a */ /* 0x040fe20003f06200 */
[----:B------:R-:W-:Y:S01]  /*0720*/  BSSY.RECONVERGENT B3, `(.L_x_5) ;  /* 0x0000012000037945 */ /* 0x000fe20003800200 */
[----:B------:R-:W-:Y:S01]  /*0730*/  DMUL R40, R44, UR8 ;  /* 0x000000082c287c28 */ /* 0x000fe20008000000 */
[----:B------:R-:W-:Y:S01]  /*0740*/  UMOV UR8, 0x54442d18 ;  /* 0x54442d1800087882 */ /* 0x000fe20000000000 */
[----:B------:R-:W-:-:S04]  /*0750*/  UMOV UR9, 0x3ff921fb ;  /* 0x3ff921fb00097882 */ /* 0x000fc80000000000 */
[----:B------:R-:W0:Y:S08]  /*0760*/  F2I.F64 R59, R40 ;  /* 0x00000028003b7311 */ /* 0x000e300000301100 */
[----:B0-----:R-:W0:Y:S02]  /*0770*/  I2F.F64 R66, R59 ;  /* 0x0000003b00427312 */ /* 0x001e240000201c00 */
[----:B0-----:R-:W-:Y:S01]  /*0780*/  DFMA R42, R66, -UR8, R44 ;  /* 0x80000008422a7c2b */ /* 0x001fe2000800002c */
[----:B------:R-:W-:Y:S01]  /*0790*/  UMOV UR8, 0x33145c00 ;  /* 0x33145c0000087882 */ /* 0x000fe20000000000 */
[----:B------:R-:W-:-:S06]  /*07a0*/  UMOV UR9, 0x3c91a626 ;  /* 0x3c91a62600097882 */ /* 0x000fcc0000000000 */
[----:B------:R-:W-:Y:S01]  /*07b0*/  DFMA R42, R66, -UR8, R42 ;  /* 0x80000008422a7c2b */ /* 0x000fe2000800002a */
[----:B------:R-:W-:Y:S01]  /*07c0*/  UMOV UR8, 0x252049c0 ;  /* 0x252049c000087882 */ /* 0x000fe20000000000 */
[----:B------:R-:W-:-:S06]  /*07d0*/  UMOV UR9, 0x397b839a ;  /* 0x397b839a00097882 */ /* 0x000fcc0000000000 */
[----:B------:R-:W-:Y:S01]  /*07e0*/  DFMA R66, R66, -UR8, R42 ;  /* 0x8000000842427c2b */ /* 0x000fe2000800002a */
[----:B------:R-:W-:Y:S10]  /*07f0*/  @!P0 BRA `(.L_x_6) ;  /* 0x0000000000108947 */ /* 0x000ff40003800000 */
[----:B------:R-:W-:Y:S01]  /*0800*/  IMAD.MOV.U32 R66, RZ, RZ, R44 ;  /* 0x000000ffff427224 */ /* 0x000fe200078e002c */
[----:B------:R-:W-:Y:S01]  /*0810*/  MOV R18, 0x840 ;  /* 0x0000084000127802 */ /* 0x000fe20000000f00 */
[----:B------:R-:W-:-:S07]  /*0820*/  IMAD.MOV.U32 R57, RZ, RZ, R45 ;  /* 0x000000ffff397224 */ /* 0x000fce00078e002d */
[----:B------:R-:W-:Y:S05]  /*0830*/  CALL.REL.NOINC `($_Z20Duffing1989RK4_ClDynPdS_S_S_S_S_PKdS1_S1_j$__internal_trig_reduction_slowpathd) ;  /* 0x000000b0006c7944 */ /* 0x000fea0003c00000 */
.L_x_6:
[----:B------:R-:W-:Y:S05]  /*0840*/  BSYNC.RECONVERGENT B3 ;  /* 0x0000000000037941 */ /* 0x000fea0003800200 */
.L_x_5:
[----:B------:R-:W-:-:S07]  /*0850*/  VIADD R18, R59, 0x1 ;  /* 0x000000013b127836 */ /* 0x000fce0000000000 */
.L_x_4:
[----:B------:R-:W-:Y:S05]  /*0860*/  BSYNC.RECONVERGENT B2 ;  /* 0x0000000000027941 */ /* 0x000fea0003800200 */
.L_x_3:
[----:B------:R-:W-:-:S05]  /*0870*/  IMAD.SHL.U32 R40, R18, 0x40, RZ ;  /* 0x0000004012287824 */ /* 0x000fca00078e00ff */
[----:B------:R-:W-:-:S04]  /*0880*/  LOP3.LUT R40, R40, 0x40, RZ, 0xc0, !PT ;  /* 0x0000004028287812 */ /* 0x000fc800078ec0ff */
[----:B------:R-:W-:-:S05]  /*0890*/  IADD3 R52, P0, PT, R40, UR12, RZ ;  /* 0x0000000c28347c10 */ /* 0x000fca000ff1e0ff */
[----:B------:R-:W-:-:S05]  /*08a0*/  IMAD.X R53, RZ, RZ, UR13, P0 ;  /* 0x0000000dff357e24 */ /* 0x000fca00080e06ff */
[----:B------:R-:W2:Y:S04]  /*08b0*/  LDG.E.128.CONSTANT R44, desc[UR10][R52.64] ;  /* 0x0000000a342c7981 */ /* 0x000ea8000c1e9d00 */
[----:B------:R-:W3:Y:S04]  /*08c0*/  LDG.E.128.CONSTANT R40, desc[UR10][R52.64+0x10] ;  /* 0x0000100a34287981 */ /* 0x000ee8000c1e9d00 */
[----:B------:R-:W4:Y:S01]  /*08d0*/  LDG.E.128.CONSTANT R48, desc[UR10][R52.64+0x20] ;  /* 0x0000200a34307981 */ /* 0x000f22000c1e9d00 */
[----:B------:R-:W-:Y:S01]  /*08e0*/  LOP3.LUT R56, R18, 0x1, RZ, 0xc0, !PT ;  /* 0x0000000112387812 */ /* 0x000fe200078ec0ff */
[----:B------:R-:W-:Y:S01]  /*08f0*/  IMAD.MOV.U32 R58, RZ, RZ, 0x20fd8164 ;  /* 0x20fd8164ff3a7424 */ /* 0x000fe200078e00ff */
[----:B------:R-:W-:Y:S01]  /*0900*/  DFMA R36, -R70, R22, R36 ;  /* 0x000000164624722b */ /* 0x000fe20000000124 */
[----:B------:R-:W-:Y:S01]  /*0910*/  IMAD.MOV.U32 R59, RZ, RZ, 0x3da8ff83 ;  /* 0x3da8ff83ff3b7424 */ /* 0x000fe200078e00ff */
[----:B------:R-:W-:Y:S01]  /*0920*/  ISETP.NE.U32.AND P0, PT, R56, 0x1, PT ;  /* 0x000000013800780c */ /* 0x000fe20003f05070 */
[----:B------:R-:W-:Y:S01]  /*0930*/  DMUL R56, R66, R66 ;  /* 0x0000004242387228 */ /* 0x000fe20000000000 */
[----:B------:R-:W-:Y:S01]  /*0940*/  UMOV UR8, 0x47ae147b ;  /* 0x47ae147b00087882 */ /* 0x000fe20000000000 */
[----:B------:R-:W-:Y:S01]  /*0950*/  UMOV UR9, 0x3f847ae1 ;  /* 0x3f847ae100097882 */ /* 0x000fe20000000000 */
[----:B------:R-:W-:Y:S01]  /*0960*/  FSEL R58, R58, -8.06006814911005101289e+34, !P0 ;  /* 0xf9785eba3a3a7808 */ /* 0x000fe20004000000 */
[----:B------:R-:W-:Y:S01]  /*0970*/  BSSY.RECONVERGENT B0, `(.L_x_7) ;  /* 0x0000019000007945 */ /* 0x000fe20003800200 */
[----:B------:R-:W-:Y:S01]  /*0980*/  FSEL R59, -R59, 0.11223486810922622681, !P0 ;  /* 0x3de5db653b3b7808 */ /* 0x000fe20004000100 */
[----:B------:R-:W-:-:S05]  /*0990*/  UMOV UR7, 0x40080000 ;  /* 0x4008000000077882 */ /* 0x000fca0000000000 */
[----:B--2---:R-:W-:-:S08]  /*09a0*/  DFMA R44, R56, R58, R44 ;  /* 0x0000003a382c722b */ /* 0x004fd0000000002c */
[----:B------:R-:W-:-:S08]  /*09b0*/  DFMA R44, R56, R44, R46 ;  /* 0x0000002c382c722b */ /* 0x000fd0000000002e */
[----:B---3--:R-:W-:-:S08]  /*09c0*/  DFMA R40, R56, R44, R40 ;  /* 0x0000002c3828722b */ /* 0x008fd00000000028 */
[----:B------:R-:W-:-:S08]  /*09d0*/  DFMA R40, R56, R40, R42 ;  /* 0x000000283828722b */ /* 0x000fd0000000002a */
[----:B----4-:R-:W-:-:S08]  /*09e0*/  DFMA R40, R56, R40, R48 ;  /* 0x000000283828722b */ /* 0x010fd00000000030 */
[----:B------:R-:W-:-:S08]  /*09f0*/  DFMA R40, R56, R40, R50 ;  /* 0x000000283828722b */ /* 0x000fd00000000032 */
[----:B------:R-:W-:Y:S02]  /*0a00*/  DFMA R66, R40, R66, R66 ;  /* 0x000000422842722b */ /* 0x000fe40000000042 */
[----:B------:R-:W-:-:S10]  /*0a10*/  DFMA R40, R56, R40, 1 ;  /* 0x3ff000003828742b */ /* 0x000fd40000000028 */
[----:B------:R-:W-:Y:S02]  /*0a20*/  FSEL R42, R40, R66, !P0 ;  /* 0x00000042282a7208 */ /* 0x000fe40004000000 */
[----:B------:R-:W-:Y:S02]  /*0a30*/  FSEL R43, R41, R67, !P0 ;  /* 0x00000043292b7208 */ /* 0x000fe40004000000 */
[----:B------:R-:W-:Y:S02]  /*0a40*/  LOP3.LUT P0, RZ, R18, 0x2, RZ, 0xc0, !PT ;  /* 0x0000000212ff7812 */ /* 0x000fe4000780c0ff */
[----:B------:R-:W-:Y:S02]  /*0a50*/  MOV R18, 0xb00 ;  /* 0x00000b0000127802 */ /* 0x000fe40000000f00 */
[----:B------:R-:W-:-:S10]  /*0a60*/  DADD R40, RZ, -R42 ;  /* 0x00000000ff287229 */ /* 0x000fd4000000082a */
[----:B------:R-:W-:Y:S02]  /*0a70*/  FSEL R40, R42, R40, !P0 ;  /* 0x000000282a287208 */ /* 0x000fe40004000000 */
[----:B------:R-:W-:-:S06]  /*0a80*/  FSEL R41, R43, R41, !P0 ;  /* 0x000000292b297208 */ /* 0x000fcc0004000000 */
[----:B------:R-:W-:Y:S02]  /*0a90*/  DFMA R36, R68, R40, R36 ;  /* 0x000000284424722b */ /* 0x000fe40000000024 */
[----:B------:R-:W-:-:S06]  /*0aa0*/  DFMA R40, R38, 0.5, R20 ;  /* 0x3fe000002628782b */ /* 0x000fcc0000000014 */
[----:B------:R-:W-:Y:S02]  /*0ab0*/  DMUL R36, R36, UR8 ;  /* 0x0000000824247c28 */ /* 0x000fe40008000000 */
[----:B------:R-:W-:-:S06]  /*0ac0*/  DADD R56, -RZ, |R40| ;  /* 0x00000000ff387229 */ /* 0x000fcc0000000528 */
[----:B------:R-:W-:-:S08]  /*0ad0*/  DFMA R42, R36, 0.5, R22 ;  /* 0x3fe00000242a782b */ /* 0x000fd00000000016 */
[----:B------:R-:W-:-:S11]  /*0ae0*/  DMUL R38, R42, UR8 ;  /* 0x000000082a267c28 */ /* 0x000fd60008000000 */
[----:B------:R-:W-:Y:S05]  /*0af0*/  CALL.REL.NOINC `($_Z20Duffing1989RK4_ClDynPdS_S_S_S_S_PKdS1_S1_j$__internal_accurate_pow) ;  /* 0x000000a000f87944 */ /* 0x000fea0003c00000 */
[----:B------:R-:W-:Y:S05]  /*0b00*/  BSYNC.RECONVERGENT B0 ;  /* 0x0000000000007941 */ /* 0x000fea0003800200 */
.L_x_7:
[C---:B------:R-:W-:Y:S01]  /*0b10*/  DADD R44, R40.reuse, 3 ;  /* 0x40080000282c7429 */ /* 0x040fe20000000000 */
[----:B------:R-:W-:Y:S01]  /*0b20*/  ISETP.GE.AND P0, PT, R41, RZ, PT ;  /* 0x000000ff2900720c */ /* 0x000fe20003f06270 */
[----:B------:R-:W-:Y:S01]  /*0b30*/  DADD R46, -RZ, -R56 ;  /* 0x00000000ff2e7229 */ /* 0x000fe20000000938 */
[----:B------:R-:W-:Y:S01]  /*0b40*/  BSSY.RECONVERGENT B0, `(.L_x_8) ;  /* 0x0000010000007945 */ /* 0x000fe20003800200 */
[----:B------:R-:W-:-:S06]  /*0b50*/  DSETP.NEU.AND P1, PT, R40, RZ, PT ;  /* 0x000000ff2800722a */ /* 0x000fcc0003f2d000 */
[----:B------:R-:W-:Y:S02]  /*0b60*/  LOP3.LUT R44, R45, 0x7ff00000, RZ, 0xc0, !PT ;  /* 0x7ff000002d2c7812 */ /* 0x000fe400078ec0ff */
[----:B------:R-:W-:Y:S02]  /*0b70*/  FSEL R45, R46, R56, !P0 ;  /* 0x000000382e2d7208 */ /* 0x000fe40004000000 */
        /* <DEDUP_REMOVED lines=12> */
.L_x_9:
[----:B------:R-:W-:Y:S05]  /*0c40*/  BSYNC.RECONVERGENT B0 ;  /* 0x0000000000007941 */ /* 0x000fea0003800200 */
.L_x_8:
[----:B------:R-:W-:Y:S01]  /*0c50*/  UMOV UR8, 0x47ae147b ;  /* 0x47ae147b00087882 */ /* 0x000fe20000000000 */
[----:B------:R-:W-:Y:S01]  /*0c60*/  UMOV UR9, 0x3f747ae1 ;  /* 0x3f747ae100097882 */ /* 0x000fe20000000000 */
[----:B------:R-:W-:Y:S01]  /*0c70*/  DSETP.NEU.AND P0, PT, R40, 1, PT ;  /* 0x3ff000002800742a */ /* 0x000fe20003f0d000 */
[----:B------:R-:W-:Y:S01]  /*0c80*/  BSSY.RECONVERGENT B2, `(.L_x_10) ;  /* 0x0000021000027945 */ /* 0x000fe20003800200 */
[----:B------:R-:W-:-:S04]  /*0c90*/  DADD R46, R24, UR8 ;  /* 0x00000008182e7e29 */ /* 0x000fc80008000000 */
[----:B------:R-:W-:Y:S02]  /*0ca0*/  FSEL R44, R44, RZ, P0 ;  /* 0x000000ff2c2c7208 */ /* 0x000fe40000000000 */
[----:B------:R-:W-:Y:S02]  /*0cb0*/  FSEL R45, R45, 1.875, P0 ;  /* 0x3ff000002d2d7808 */ /* 0x000fe40000000000 */
[----:B------:R-:W-:-:S04]  /*0cc0*/  DMUL R56, R54, R46 ;  /* 0x0000002e36387228 */ /* 0x000fc80000000000 */
[----:B------:R-:W-:-:S04]  /*0cd0*/  DADD R40, R40, -R44 ;  /* 0x0000000028287229 */ /* 0x000fc8000000082c */
[----:B------:R-:W-:-:S04]  /*0ce0*/  DSETP.NEU.AND P0, PT, |R56|, +INF , PT ;  /* 0x7ff000003800742a */ /* 0x000fc80003f0d200 */
[----:B------:R-:W-:-:S10]  /*0cf0*/  DFMA R40, -R70, R42, R40 ;  /* 0x0000002a4628722b */ /* 0x000fd40000000128 */
[----:B------:R-:W-:Y:S01]  /*0d00*/  @!P0 DMUL R66, RZ, R56 ;  /* 0x00000038ff428228 */ /* 0x000fe20000000000 */
[----:B------:R-:W-:Y:S01]  /*0d10*/  @!P0 IMAD.MOV.U32 R18, RZ, RZ, 0x1 ;  /* 0x00000001ff128424 */ /* 0x000fe200078e00ff */
[----:B------:R-:W-:Y:S09]  /*0d20*/  @!P0 BRA `(.L_x_11) ;  /* 0x0000000000588947 */ /* 0x000ff20003800000 */
        /* <DEDUP_REMOVED lines=18> */
[----:B------:R-:W-:-:S07]  /*0e50*/  MOV R18, 0xe70 ;  /* 0x00000e7000127802 */ /* 0x000fce0000000f00 */
[----:B------:R-:W-:Y:S05]  /*0e60*/  CALL.REL.NOINC `($_Z20Duffing1989RK4_ClDynPdS_S_S_S_S_PKdS1_S1_j$__internal_trig_reduction_slowpathd) ;  /* 0x000000a800e07944 */ /* 0x000fea0003c00000 */
.L_x_13:
[----:B------:R-:W-:Y:S05]  /*0e70*/  BSYNC.RECONVERGENT B3 ;  /* 0x0000000000037941 */ /* 0x000fea0003800200 */
.L_x_12:
[----:B------:R-:W-:-:S07]  /*0e80*/  VIADD R18, R59, 0x1 ;  /* 0x000000013b127836 */ /* 0x000fce0000000000 */
.L_x_11:
[----:B------:R-:W-:Y:S05]  /*0e90*/  BSYNC.RECONVERGENT B2 ;  /* 0x0000000000027941 */ /* 0x000fea0003800200 */
.L_x_10:
        /* <DEDUP_REMOVED lines=9> */
[----:B------:R-:W-:Y:S01]  /*0f30*/  UMOV UR8, 0x47ae147b ;  /* 0x47ae147b00087882 */ /* 0x000fe20000000000 */
[----:B------:R-:W-:Y:S01]  /*0f40*/  IMAD.MOV.U32 R61, RZ, RZ, 0x3da8ff83 ;  /* 0x3da8ff83ff3d7424 */ /* 0x000fe200078e00ff */
[----:B------:R-:W-:Y:S01]  /*0f50*/  ISETP.NE.U32.AND P0, PT, R52, 0x1, PT ;  /* 0x000000013400780c */ /* 0x000fe20003f05070 */
[----:B------:R-:W-:Y:S01]  /*0f60*/  DMUL R52, R66, R66 ;  /* 0x0000004242347228 */ /* 0x000fe20000000000 */
[----:B------:R-:W-:Y:S01]  /*0f70*/  UMOV UR9, 0x3f847ae1 ;  /* 0x3f847ae100097882 */ /* 0x000fe20000000000 */
[----:B------:R-:W-:Y:S01]  /*0f80*/  BSSY.RECONVERGENT B0, `(.L_x_14) ;  /* 0x000001b000007945 */ /* 0x000fe20003800200 */
[----:B------:R-:W-:Y:S01]  /*0f90*/  FSEL R60, R60, -8.06006814911005101289e+34, !P0 ;  /* 0xf9785eba3c3c7808 */ /* 0x000fe20004000000 */
[----:B------:R-:W-:Y:S01]  /*0fa0*/  UMOV UR7, 0x40080000 ;  /* 0x4008000000077882 */ /* 0x000fe20000000000 */
[----:B------:R-:W-:-:S06]  /*0fb0*/  FSEL R61, -R61, 0.11223486810922622681, !P0 ;  /* 0x3de5db653d3d7808 */ /* 0x000fcc0004000100 */
[----:B--2---:R-:W-:-:S08]  /*0fc0*/  DFMA R48, R52, R60, R48 ;  /* 0x0000003c3430722b */ /* 0x004fd00000000030 */
[----:B------:R-:W-:-:S08]  /*0fd0*/  DFMA R48, R52, R48, R50 ;  /* 0x000000303430722b */ /* 0x000fd00000000032 */
[----:B---3--:R-:W-:-:S08]  /*0fe0*/  DFMA R44, R52, R48, R44 ;  /* 0x00000030342c722b */ /* 0x008fd0000000002c */
[----:B------:R-:W-:Y:S02]  /*0ff0*/  DFMA R44, R52, R44, R46 ;  /* 0x0000002c342c722b */ /* 0x000fe4000000002e */
[----:B------:R-:W-:-:S06]  /*1000*/  DFMA R46, R38, 0.5, R20 ;  /* 0x3fe00000262e782b */ /* 0x000fcc0000000014 */
[----:B----4-:R-:W-:Y:S02]  /*1010*/  DFMA R44, R52, R44, R56 ;  /* 0x0000002c342c722b */ /* 0x010fe40000000038 */
[----:B------:R-:W-:-:S06]  /*1020*/  DADD R56, -RZ, |R46| ;  /* 0x00000000ff387229 */ /* 0x000fcc000000052e */
        /* <DEDUP_REMOVED lines=10> */
[----:B------:R-:W-:-:S08]  /*10d0*/  DMUL R44, R68, R44 ;  /* 0x0000002c442c7228 */ /* 0x000fd00000000000 */
[----:B------:R-:W-:-:S08]  /*10e0*/  DADD R40, R40, R44 ;  /* 0x0000000028287229 */ /* 0x000fd0000000002c */
[----:B------:R-:W-:-:S08]  /*10f0*/  DMUL R40, R40, UR8 ;  /* 0x0000000828287c28 */ /* 0x000fd00008000000 */
[----:B------:R-:W-:-:S08]  /*1100*/  DFMA R48, R40, 0.5, R22 ;  /* 0x3fe000002830782b */ /* 0x000fd00000000016 */
[----:B------:R-:W-:-:S11]  /*1110*/  DMUL R42, R48, UR8 ;  /* 0x00000008302a7c28 */ /* 0x000fd60008000000 */
[----:B------:R-:W-:Y:S05]  /*1120*/  CALL.REL.NOINC `($_Z20Duffing1989RK4_ClDynPdS_S_S_S_S_PKdS1_S1_j$__internal_accurate_pow) ;  /* 0x0000009c006c7944 */ /* 0x000fea0003c00000 */
[----:B------:R-:W-:Y:S05]  /*1130*/  BSYNC.RECONVERGENT B0 ;  /* 0x0000000000007941 */ /* 0x000fea0003800200 */
.L_x_14:
[C---:B------:R-:W-:Y:S01]  /*1140*/  DADD R50, R46.reuse, 3 ;  /* 0x400800002e327429 */ /* 0x040fe20000000000 */
[----:B------:R-:W-:Y:S01]  /*1150*/  ISETP.GE.AND P1, PT, R47, RZ, PT ;  /* 0x000000ff2f00720c */ /* 0x000fe20003f26270 */
[----:B------:R-:W-:Y:S01]  /*1160*/  DADD R52, -RZ, -R56 ;  /* 0x00000000ff347229 */ /* 0x000fe20000000938 */
[----:B------:R-:W-:Y:S01]  /*1170*/  BSSY.RECONVERGENT B0, `(.L_x_15) ;  /* 0x0000011000007945 */ /* 0x000fe20003800200 */
[C---:B------:R-:W-:Y:S02]  /*1180*/  DSETP.NEU.AND P2, PT, R46.reuse, RZ, PT ;  /* 0x000000ff2e00722a */ /* 0x040fe40003f4d000 */
[----:B------:R-:W-:-:S04]  /*1190*/  DSETP.NEU.AND P0, PT, R46, 1, PT ;  /* 0x3ff000002e00742a */ /* 0x000fc80003f0d000 */
        /* <DEDUP_REMOVED lines=14> */
.L_x_16:
[----:B------:R-:W-:Y:S05]  /*1280*/  BSYNC.RECONVERGENT B0 ;  /* 0x0000000000007941 */ /* 0x000fea0003800200 */
.L_x_15:
[----:B------:R-:W-:Y:S01]  /*1290*/  FSEL R50, R50, RZ, P0 ;  /* 0x000000ff32327208 */ /* 0x000fe20000000000 */
[----:B------:R-:W-:Y:S01]  /*12a0*/  UMOV UR8, 0x47ae147b ;  /* 0x47ae147b00087882 */ /* 0x000fe20000000000 */
[----:B------:R-:W-:Y:S01]  /*12b0*/  FSEL R51, R51, 1.875, P0 ;  /* 0x3ff0000033337808 */ /* 0x000fe20000000000 */
[----:B------:R-:W-:Y:S01]  /*12c0*/  UMOV UR9, 0x3f847ae1 ;  /* 0x3f847ae100097882 */ /* 0x000fe20000000000 */
[----:B------:R-:W-:Y:S01]  /*12d0*/  BSSY.RECONVERGENT B0, `(.L_x_17) ;  /* 0x000000b000007945 */ /* 0x000fe20003800200 */
[----:B------:R-:W-:Y:S01]  /*12e0*/  MOV R18, 0x1380 ;  /* 0x0000138000127802 */ /* 0x000fe20000000f00 */
[----:B------:R-:W-:Y:S02]  /*12f0*/  UMOV UR7, 0x40080000 ;  /* 0x4008000000077882 */ /* 0x000fe40000000000 */
[----:B------:R-:W-:-:S08]  /*1300*/  DADD R46, R46, -R50 ;  /* 0x000000002e2e7229 */ /* 0x000fd00000000832 */
[----:B------:R-:W-:-:S08]  /*1310*/  DFMA R46, -R70, R48, R46 ;  /* 0x00000030462e722b */ /* 0x000fd0000000012e */
[----:B------:R-:W-:Y:S02]  /*1320*/  DADD R44, R44, R46 ;  /* 0x000000002c2c7229 */ /* 0x000fe4000000002e */
[----:B------:R-:W-:-:S06]  /*1330*/  DADD R46, R42, R20 ;  /* 0x000000002a2e7229 */ /* 0x000fcc0000000014 */
[----:B------:R-:W-:Y:S02]  /*1340*/  DMUL R44, R44, UR8 ;  /* 0x000000082c2c7c28 */ /* 0x000fe40008000000 */
[----:B------:R-:W-:-:S06]  /*1350*/  DADD R56, -RZ, |R46| ;  /* 0x00000000ff387229 */ /* 0x000fcc000000052e */
[----:B------:R-:W-:-:S11]  /*1360*/  DADD R52, R44, R22 ;  /* 0x000000002c347229 */ /* 0x000fd60000000016 */
[----:B------:R-:W-:Y:S05]  /*1370*/  CALL.REL.NOINC `($_Z20Duffing1989RK4_ClDynPdS_S_S_S_S_PKdS1_S1_j$__internal_accurate_pow) ;  /* 0x0000009800d87944 */ /* 0x000fea0003c00000 */
[----:B------:R-:W-:Y:S05]  /*1380*/  BSYNC.RECONVERGENT B0 ;  /* 0x0000000000007941 */ /* 0x000fea0003800200 */
.L_x_17:
        /* <DEDUP_REMOVED lines=19> */
.L_x_19:
[----:B------:R-:W-:Y:S05]  /*14c0*/  BSYNC.RECONVERGENT B0 ;  /* 0x0000000000007941 */ /* 0x000fea0003800200 */
.L_x_18:
        /* <DEDUP_REMOVED lines=34> */
.L_x_23:
[----:B------:R-:W-:Y:S05]  /*16f0*/  BSYNC.RECONVERGENT B3 ;  /* 0x0000000000037941 */ /* 0x000fea0003800200 */
.L_x_22:
[----:B------:R-:W-:-:S07]  /*1700*/  VIADD R18, R59, 0x1 ;  /* 0x000000013b127836 */ /* 0x000fce0000000000 */
.L_x_21:
[----:B------:R-:W-:Y:S05]  /*1710*/  BSYNC.RECONVERGENT B2 ;  /* 0x0000000000027941 */ /* 0x000fea0003800200 */
.L_x_20:
        /* <DEDUP_REMOVED lines=19> */
[----:B------:R-:W-:Y:S02]  /*1850*/  DFMA R48, R64, R48, R50 ;  /* 0x000000304030722b */ /* 0x000fe40000000032 */
[----:B------:R-:W-:-:S06]  /*1860*/  DMUL R50, R14, UR8 ;  /* 0x000000080e327c28 */ /* 0x000fcc0008000000 */
[----:B---3--:R-:W-:Y:S02]  /*1870*/  DFMA R48, R64, R48, R56 ;  /* 0x000000304030722b */ /* 0x008fe40000000038 */
[----:B------:R-:W-:-:S06]  /*1880*/  DADD R56, -RZ, |R10| ;  /* 0x00000000ff387229 */ /* 0x000fcc000000050a */
        /* <DEDUP_REMOVED lines=11> */
[----:B------:R-:W-:Y:S01]  /*1940*/  FSEL R49, R49, R47, !P0 ;  /* 0x0000002f31317208 */ /* 0x000fe20004000000 */
[----:B------:R-:W-:-:S05]  /*1950*/  DMUL R46, R30, UR8 ;  /* 0x000000081e2e7c28 */ /* 0x000fca0008000000 */
[----:B------:R-:W-:Y:S02]  /*1960*/  DFMA R48, R68, R48, R52 ;  /* 0x000000304430722b */ /* 0x000fe40000000034 */
[----:B------:R-:W-:-:S11]  /*1970*/  DMUL R52, R28, UR8 ;  /* 0x000000081c347c28 */ /* 0x000fd60008000000 */
[----:B------:R-:W-:Y:S05]  /*1980*/  CALL.REL.NOINC `($_Z20Duffing1989RK4_ClDynPdS_S_S_S_S_PKdS1_S1_j$__internal_accurate_pow) ;  /* 0x0000009400547944 */ /* 0x000fea0003c00000 */
[----:B------:R-:W-:Y:S05]  /*1990*/  BSYNC.RECONVERGENT B0 ;  /* 0x0000000000007941 */ /* 0x000fea0003800200 */
.L_x_24:
        /* <DEDUP_REMOVED lines=22> */
.L_x_26:
[----:B------:R-:W-:Y:S05]  /*1b00*/  BSYNC.RECONVERGENT B0 ;  /* 0x0000000000007941 */ /* 0x000fea0003800200 */
.L_x_25:
        /* <DEDUP_REMOVED lines=27> */
[----:B------:R-:W-:Y:S02]  /*1cc0*/  IMAD.MOV.U32 R18, RZ, RZ, R59 ;  /* 0x000000ffff127224 */ /* 0x000fe400078e003b */
[----:B------:R-:W-:Y:S02]  /*1cd0*/  IMAD.MOV.U32 R76, RZ, RZ, R66 ;  /* 0x000000ffff4c7224 */ /* 0x000fe400078e0042 */
[----:B------:R-:W-:-:S07]  /*1ce0*/  IMAD.MOV.U32 R77, RZ, RZ, R67 ;  /* 0x000000ffff4d7224 */ /* 0x000fce00078e0043 */
.L_x_30:
[----:B------:R-:W-:Y:S05]  /*1cf0*/  BSYNC.RECONVERGENT B3 ;  /* 0x0000000000037941 */ /* 0x000fea0003800200 */
.L_x_29:
[----:B------:R-:W-:-:S07]  /*1d00*/  VIADD R18, R18, 0x1 ;  /* 0x0000000112127836 */ /* 0x000fce0000000000 */
.L_x_28:
[----:B------:R-:W-:Y:S05]  /*1d10*/  BSYNC.RECONVERGENT B2 ;  /* 0x0000000000027941 */ /* 0x000fea0003800200 */
.L_x_27:
        /* <DEDUP_REMOVED lines=35> */
[----:B------:R-:W-:-:S06]  /*1f50*/  DADD R56, -RZ, |R16| ;  /* 0x00000000ff387229 */ /* 0x000fcc0000000510 */
[----:B------:R-:W-:-:S11]  /*1f60*/  DMUL R74, R74, UR8 ;  /* 0x000000084a4a7c28 */ /* 0x000fd60008000000 */
[----:B------:R-:W-:Y:S05]  /*1f70*/  CALL.REL.NOINC `($_Z20Duffing1989RK4_ClDynPdS_S_S_S_S_PKdS1_S1_j$__internal_accurate_pow) ;  /* 0x0000008c00d87944 */ /* 0x000fea0003c00000 */
[----:B------:R-:W-:Y:S05]  /*1f80*/  BSYNC.RECONVERGENT B0 ;  /* 0x0000000000007941 */ /* 0x000fea0003800200 */
.L_x_31:
        /* <DEDUP_REMOVED lines=22> */
.L_x_33:
[----:B------:R-:W-:Y:S05]  /*20f0*/  BSYNC.RECONVERGENT B0 ;  /* 0x0000000000007941 */ /* 0x000fea0003800200 */
.L_x_32:
        /* <DEDUP_REMOVED lines=30> */
.L_x_37:
[----:B------:R-:W-:Y:S05]  /*22e0*/  BSYNC.RECONVERGENT B3 ;  /* 0x0000000000037941 */ /* 0x000fea0003800200 */
.L_x_36:
[----:B------:R-:W-:-:S07]  /*22f0*/  VIADD R18, R18, 0x1 ;  /* 0x0000000112127836 */ /* 0x000fce0000000000 */
.L_x_35:
[----:B------:R-:W-:Y:S05]  /*2300*/  BSYNC.RECONVERGENT B2 ;  /* 0x0000000000027941 */ /* 0x000fea0003800200 */
.L_x_34:
        /* <DEDUP_REMOVED lines=39> */
.L_x_38:
        /* <DEDUP_REMOVED lines=22> */
.L_x_40:
[----:B------:R-:W-:Y:S05]  /*26e0*/  BSYNC.RECONVERGENT B0 ;  /* 0x0000000000007941 */ /* 0x000fea0003800200 */
.L_x_39:
        /* <DEDUP_REMOVED lines=30> */
.L_x_44:
[----:B------:R-:W-:Y:S05]  /*28d0*/  BSYNC.RECONVERGENT B3 ;  /* 0x0000000000037941 */ /* 0x000fea0003800200 */
.L_x_43:
[----:B------:R-:W-:-:S07]  /*28e0*/  VIADD R18, R18, 0x1 ;  /* 0x0000000112127836 */ /* 0x000fce0000000000 */
.L_x_42:
[----:B------:R-:W-:Y:S05]  /*28f0*/  BSYNC.RECONVERGENT B2 ;  /* 0x0000000000027941 */ /* 0x000fea0003800200 */
.L_x_41:
[----:B------:R-:W-:-:S05]  /*2900*/  IMAD.SHL.U32 R56, R18, 0x40, RZ ;  /* 0x0000004012387824 */ /* 0x000fca00078e00ff */
[----:B------:R-:W-:-:S04]  /*2910*/  LOP3.LUT R56, R56, 0x40, RZ, 0xc0, !PT ;  /* 0x0000004038387812 */ /* 0x000fc800078ec0ff */
[----:B------:R-:W-:-:S05]  /*2920*/  IADD3 R82, P0, PT, R56, UR12, RZ ;  /* 0x0000000c38527c10 */ /* 0x000fca000ff1e0ff */
[----:B------:R-:W-:-:S05]  /*2930*/  IMAD.X R83, RZ, RZ, UR13, P0 ;  /* 0x0000000dff537e24 */ /* 0x000fca00080e06ff */
[----:B------:R-:W2:Y:S04]  /*2940*/  LDG.E.128.CONSTANT R56, desc[UR10][R82.64] ;  /* 0x0000000a52387981 */ /* 0x000ea8000c1e9d00 */
[----:B------:R-:W3:Y:S04]  /*2950*/  LDG.E.128.CONSTANT R60, desc[UR10][R82.64+0x10] ;  /* 0x0000100a523c7981 */ /* 0x000ee8000c1e9d00 */
[----:B------:R0:W4:Y:S01]  /*2960*/  LDG.E.128.CONSTANT R64, desc[UR10][R82.64+0x20] ;  /* 0x0000200a52407981 */ /* 0x000122000c1e9d00 */
        /* <DEDUP_REMOVED lines=9> */
[----:B------:R-:W-:Y:S01]  /*2a00*/  DFMA R88, R76, 0.5, R14 ;  /* 0x3fe000004c58782b */ /* 0x000fe2000000000e */
[----:B------:R-:W-:Y:S01]  /*2a10*/  FSEL R87, -R87, 0.11223486810922622681, !P0 ;  /* 0x3de5db6557577808 */ /* 0x000fe20004000100 */
[----:B------:R-:W-:Y:S01]  /*2a20*/  BSSY.RECONVERGENT B0, `(.L_x_45) ;  /* 0x000001b000007945 */ /* 0x000fe20003800200 */
[----:B------:R-:W-:-:S04]  /*2a30*/  UMOV UR7, 0x40080000 ;  /* 0x4008000000077882 */ /* 0x000fc80000000000 */
[----:B--2---:R-:W-:Y:S02]  /*2a40*/  DFMA R56, R84, R86, R56 ;  /* 0x000000565438722b */ /* 0x004fe40000000038 */
[----:B------:R-:W-:-:S06]  /*2a50*/  DFMA R86, R74, 0.5, R30 ;  /* 0x3fe000004a56782b */ /* 0x000fcc000000001e */
[----:B------:R-:W-:Y:S02]  /*2a60*/  DFMA R56, R84, R56, R58 ;  /* 0x000000385438722b */ /* 0x000fe4000000003a */
[----:B0-----:R-:W-:-:S06]  /*2a70*/  DMUL R82, R86, UR8 ;  /* 0x0000000856527c28 */ /* 0x001fcc0008000000 */
[----:B---3--:R-:W-:-:S08]  /*2a80*/  DFMA R56, R84, R56, R60 ;  /* 0x000000385438722b */ /* 0x008fd0000000003c */
[----:B------:R-:W-:Y:S02]  /*2a90*/  DFMA R56, R84, R56, R62 ;  /* 0x000000385438722b */ /* 0x000fe4000000003e */
[----:B------:R-:W-:-:S06]  /*2aa0*/  DFMA R62, R46, 0.5, R10 ;  /* 0x3fe000002e3e782b */ /* 0x000fcc000000000a */
[----:B----4-:R-:W-:-:S08]  /*2ab0*/  DFMA R56, R84, R56, R64 ;  /* 0x000000385438722b */ /* 0x010fd00000000040 */
[----:B------:R-:W-:-:S08]  /*2ac0*/  DFMA R56, R84, R56, R66 ;  /* 0x000000385438722b */ /* 0x000fd00000000042 */
[----:B------:R-:W-:Y:S02]  /*2ad0*/  DFMA R80, R56, R80, R80 ;  /* 0x000000503850722b */ /* 0x000fe40000000050 */
[----:B------:R-:W-:-:S10]  /*2ae0*/  DFMA R56, R84, R56, 1 ;  /* 0x3ff000005438742b */ /* 0x000fd40000000038 */
[----:B------:R-:W-:Y:S02]  /*2af0*/  FSEL R58, R56, R80, !P0 ;  /* 0x00000050383a7208 */ /* 0x000fe40004000000 */
[----:B------:R-:W-:Y:S01]  /*2b00*/  FSEL R59, R57, R81, !P0 ;  /* 0x00000051393b7208 */ /* 0x000fe20004000000 */
[----:B------:R-:W-:Y:S01]  /*2b10*/  DMUL R80, R88, UR8 ;  /* 0x0000000858507c28 */ /* 0x000fe20008000000 */
[----:B------:R-:W-:Y:S02]  /*2b20*/  LOP3.LUT P0, RZ, R18, 0x2, RZ, 0xc0, !PT ;  /* 0x0000000212ff7812 */ /* 0x000fe4000780c0ff */
[----:B------:R-:W-:Y:S02]  /*2b30*/  MOV R18, 0x2bd0 ;  /* 0x00002bd000127802 */ /* 0x000fe40000000f00 */
[----:B------:R-:W-:-:S10]  /*2b40*/  DADD R56, RZ, -R58 ;  /* 0x00000000ff387229 */ /* 0x000fd4000000083a */
[----:B------:R-:W-:Y:S02]  /*2b50*/  FSEL R56, R58, R56, !P0 ;  /* 0x000000383a387208 */ /* 0x000fe40004000000 */
[----:B------:R-:W-:-:S06]  /*2b60*/  FSEL R57, R59, R57, !P0 ;  /* 0x000000393b397208 */ /* 0x000fcc0004000000 */
[----:B------:R-:W-:Y:S02]  /*2b70*/  DFMA R78, R68, R56, R78 ;  /* 0x00000038444e722b */ /* 0x000fe4000000004e */
[----:B------:R-:W-:-:S06]  /*2b80*/  DADD R56, -RZ, |R62| ;  /* 0x00000000ff387229 */ /* 0x000fcc000000053e */
[----:B------:R-:W-:-:S08]  /*2b90*/  DMUL R84, R78, UR8 ;  /* 0x000000084e547c28 */ /* 0x000fd00008000000 */
[----:B------:R-:W-:-:S08]  /*2ba0*/  DFMA R92, R84, 0.5, R28 ;  /* 0x3fe00000545c782b */ /* 0x000fd0000000001c */
[----:B------:R-:W-:-:S11]  /*2bb0*/  DMUL R78, R92, UR8 ;  /* 0x000000085c4e7c28 */ /* 0x000fd60008000000 */
[----:B------:R-:W-:Y:S05]  /*2bc0*/  CALL.REL.NOINC `($_Z20Duffing1989RK4_ClDynPdS_S_S_S_S_PKdS1_S1_j$__internal_accurate_pow) ;  /* 0x0000008000c47944 */ /* 0x000fea0003c00000 */
[----:B------:R-:W-:Y:S05]  /*2bd0*/  BSYNC.RECONVERGENT B0 ;  /* 0x0000000000007941 */ /* 0x000fea0003800200 */
.L_x_45:
        /* <DEDUP_REMOVED lines=19> */
.L_x_47:
[----:B------:R-:W-:Y:S05]  /*2d10*/  BSYNC.RECONVERGENT B0 ;  /* 0x0000000000007941 */ /* 0x000fea0003800200 */
.L_x_46:
        /* <DEDUP_REMOVED lines=37> */
.L_x_51:
[----:B------:R-:W-:Y:S05]  /*2f70*/  BSYNC.RECONVERGENT B3 ;  /* 0x0000000000037941 */ /* 0x000fea0003800200 */
.L_x_50:
[----:B------:R-:W-:-:S07]  /*2f80*/  VIADD R18, R18, 0x1 ;  /* 0x0000000112127836 */ /* 0x000fce0000000000 */
.L_x_49:
[----:B------:R-:W-:Y:S05]  /*2f90*/  BSYNC.RECONVERGENT B2 ;  /* 0x0000000000027941 */ /* 0x000fea0003800200 */
.L_x_48:
        /* <DEDUP_REMOVED lines=34> */
[----:B------:R-:W-:-:S05]  /*31c0*/  DADD R56, -RZ, |R62| ;  /* 0x00000000ff387229 */ /* 0x000fca000000053e */
[----:B------:R-:W-:-:S08]  /*31d0*/  DMUL R90, R68, R90 ;  /* 0x0000005a445a7228 */ /* 0x000fd00000000000 */
[----:B------:R-:W-:-:S08]  /*31e0*/  DADD R86, R86, R90 ;  /* 0x0000000056567229 */ /* 0x000fd0000000005a */
[----:B------:R-:W-:-:S11]  /*31f0*/  DMUL R86, R86, UR8 ;  /* 0x0000000856567c28 */ /* 0x000fd60008000000 */
[----:B------:R-:W-:Y:S05]  /*3200*/  CALL.REL.NOINC `($_Z20Duffing1989RK4_ClDynPdS_S_S_S_S_PKdS1_S1_j$__internal_accurate_pow) ;  /* 0x0000007c00347944 */ /* 0x000fea0003c00000 */
[----:B------:R-:W-:Y:S05]  /*3210*/  BSYNC.RECONVERGENT B0 ;  /* 0x0000000000007941 */ /* 0x000fea0003800200 */
.L_x_52:
        /* <DEDUP_REMOVED lines=19> */
.L_x_54:
[----:B------:R-:W-:Y:S05]  /*3350*/  BSYNC.RECONVERGENT B0 ;  /* 0x0000000000007941 */ /* 0x000fea0003800200 */
.L_x_53:
        /* <DEDUP_REMOVED lines=37> */
.L_x_58:
[----:B------:R-:W-:Y:S05]  /*35b0*/  BSYNC.RECONVERGENT B3 ;  /* 0x0000000000037941 */ /* 0x000fea0003800200 */
.L_x_57:
[----:B------:R-:W-:-:S07]  /*35c0*/  VIADD R18, R18, 0x1 ;  /* 0x0000000112127836 */ /* 0x000fce0000000000 */
.L_x_56:
[----:B------:R-:W-:Y:S05]  /*35d0*/  BSYNC.RECONVERGENT B2 ;  /* 0x0000000000027941 */ /* 0x000fea0003800200 */
.L_x_55:
        /* <DEDUP_REMOVED lines=40> */
.L_x_59:
        /* <DEDUP_REMOVED lines=19> */
.L_x_61:
[----:B------:R-:W-:Y:S05]  /*3990*/  BSYNC.RECONVERGENT B0 ;  /* 0x0000000000007941 */ /* 0x000fea0003800200 */
.L_x_60:
        /* <DEDUP_REMOVED lines=37> */
.L_x_65:
[----:B------:R-:W-:Y:S05]  /*3bf0*/  BSYNC.RECONVERGENT B3 ;  /* 0x0000000000037941 */ /* 0x000fea0003800200 */
.L_x_64:
[----:B------:R-:W-:-:S07]  /*3c00*/  VIADD R18, R18, 0x1 ;  /* 0x0000000112127836 */ /* 0x000fce0000000000 */
.L_x_63:
[----:B------:R-:W-:Y:S05]  /*3c10*/  BSYNC.RECONVERGENT B2 ;  /* 0x0000000000027941 */ /* 0x000fea0003800200 */
.L_x_62:
        /* <DEDUP_REMOVED lines=21> */
[----:B------:R-:W-:-:S08]  /*3d70*/  DFMA R56, R100, R56, R62 ;  /* 0x000000386438722b */ /* 0x000fd0000000003e */
[----:B----4-:R-:W-:-:S08]  /*3d80*/  DFMA R56, R100, R56, R64 ;  /* 0x000000386438722b */ /* 0x010fd00000000040 */
[----:B------:R-:W-:Y:S02]  /*3d90*/  DFMA R56, R100, R56, R66 ;  /* 0x000000386438722b */ /* 0x000fe40000000042 */
[----:B------:R-:W-:-:S06]  /*3da0*/  DFMA R66, R82, 0.5, R10 ;  /* 0x3fe000005242782b */ /* 0x000fcc000000000a */
[----:B------:R-:W-:Y:S02]  /*3db0*/  DFMA R96, R56, R96, R96 ;  /* 0x000000603860722b */ /* 0x000fe40000000060 */
[----:B------:R-:W-:-:S10]  /*3dc0*/  DFMA R56, R100, R56, 1 ;  /* 0x3ff000006438742b */ /* 0x000fd40000000038 */
[----:B------:R-:W-:Y:S02]  /*3dd0*/  FSEL R58, R56, R96, !P0 ;  /* 0x00000060383a7208 */ /* 0x000fe40004000000 */
[----:B------:R-:W-:Y:S01]  /*3de0*/  FSEL R59, R57, R97, !P0 ;  /* 0x00000061393b7208 */ /* 0x000fe20004000000 */
[----:B------:R-:W-:Y:S01]  /*3df0*/  DFMA R96, R86, 0.5, R30 ;  /* 0x3fe000005660782b */ /* 0x000fe2000000001e */
[----:B------:R-:W-:Y:S02]  /*3e00*/  LOP3.LUT P0, RZ, R18, 0x2, RZ, 0xc0, !PT ;  /* 0x0000000212ff7812 */ /* 0x000fe4000780c0ff */
[----:B------:R-:W-:Y:S02]  /*3e10*/  MOV R18, 0x3ef0 ;  /* 0x00003ef000127802 */ /* 0x000fe40000000f00 */
[----:B------:R-:W-:-:S03]  /*3e20*/  DADD R56, RZ, -R58 ;  /* 0x00000000ff387229 */ /* 0x000fc6000000083a */
[----:B------:R-:W-:-:S07]  /*3e30*/  DMUL R106, R96, UR8 ;  /* 0x00000008606a7c28 */ /* 0x000fce0008000000 */
[----:B------:R-:W-:Y:S02]  /*3e40*/  FSEL R62, R58, R56, !P0 ;  /* 0x000000383a3e7208 */ /* 0x000fe40004000000 */
[----:B------:R-:W-:Y:S01]  /*3e50*/  FSEL R63, R59, R57, !P0 ;  /* 0x000000393b3f7208 */ /* 0x000fe20004000000 */
[----:B------:R-:W-:-:S05]  /*3e60*/  DADD R56, -RZ, |R66| ;  /* 0x00000000ff387229 */ /* 0x000fca0000000542 */
[----:B------:R-:W-:-:S08]  /*3e70*/  DMUL R62, R68, R62 ;  /* 0x0000003e443e7228 */ /* 0x000fd00000000000 */
[----:B------:R-:W-:-:S08]  /*3e80*/  DADD R92, R92, R62 ;  /* 0x000000005c5c7229 */ /* 0x000fd0000000003e */
[----:B------:R-:W-:Y:S02]  /*3e90*/  DMUL R108, R92, UR8 ;  /* 0x000000085c6c7c28 */ /* 0x000fe40008000000 */
[----:B------:R-:W-:-:S06]  /*3ea0*/  DFMA R92, R88, 0.5, R14 ;  /* 0x3fe00000585c782b */ /* 0x000fcc000000000e */
[----:B------:R-:W-:Y:S02]  /*3eb0*/  DFMA R64, R108, 0.5, R28 ;  /* 0x3fe000006c40782b */ /* 0x000fe4000000001c */
[----:B------:R-:W-:-:S06]  /*3ec0*/  DMUL R104, R92, UR8 ;  /* 0x000000085c687c28 */ /* 0x000fcc0008000000 */
[----:B------:R-:W-:-:S11]  /*3ed0*/  DMUL R102, R64, UR8 ;  /* 0x0000000840667c28 */ /* 0x000fd60008000000 */
[----:B------:R-:W-:Y:S05]  /*3ee0*/  CALL.REL.NOINC `($_Z20Duffing1989RK4_ClDynPdS_S_S_S_S_PKdS1_S1_j$__internal_accurate_pow) ;  /* 0x0000006c00fc7944 */ /* 0x000fea0003c00000 */
[----:B------:R-:W-:Y:S05]  /*3ef0*/  BSYNC.RECONVERGENT B0 ;  /* 0x0000000000007941 */ /* 0x000fea0003800200 */
.L_x_66:
        /* <DEDUP_REMOVED lines=20> */
.L_x_68:
[----:B------:R-:W-:Y:S05]  /*4040*/  BSYNC.RECONVERGENT B0 ;  /* 0x0000000000007941 */ /* 0x000fea0003800200 */
.L_x_67:
        /* <DEDUP_REMOVED lines=8> */
[----:B------:R-:W-:Y:S02]  /*40d0*/  DFMA R96, -R70, R96, R66 ;  /* 0x000000604660722b */ /* 0x000fe40000000142 */
[----:B------:R-:W-:-:S06]  /*40e0*/  DFMA R66, R80, 0.5, R16 ;  /* 0x3fe000005042782b */ /* 0x000fcc0000000010 */
[----:B------:R-:W-:Y:S02]  /*40f0*/  DADD R96, R90, R96 ;  /* 0x000000005a607229 */ /* 0x000fe40000000060 */
[----:B------:R-:W-:-:S06]  /*4100*/  DADD R56, -RZ, |R66| ;  /* 0x00000000ff387229 */ /* 0x000fcc0000000542 */
[----:B------:R-:W-:-:S11]  /*4110*/  DMUL R100, R96, UR8 ;  /* 0x0000000860647c28 */ /* 0x000fd60008000000 */
[----:B------:R-:W-:Y:S05]  /*4120*/  CALL.REL.NOINC `($_Z20Duffing1989RK4_ClDynPdS_S_S_S_S_PKdS1_S1_j$__internal_accurate_pow) ;  /* 0x0000006c006c7944 */ /* 0x000fea0003c00000 */
[----:B------:R-:W-:Y:S05]  /*4130*/  BSYNC.RECONVERGENT B0 ;  /* 0x0000000000007941 */ /* 0x000fea0003800200 */
.L_x_69:
        /* <DEDUP_REMOVED lines=20> */
.L_x_71:
[----:B------:R-:W-:Y:S05]  /*4280*/  BSYNC.RECONVERGENT B0 ;  /* 0x0000000000007941 */ /* 0x000fea0003800200 */
.L_x_70:
        /* <DEDUP_REMOVED lines=15> */
.L_x_72:
        /* <DEDUP_REMOVED lines=20> */
.L_x_74:
[----:B------:R-:W-:Y:S05]  /*44c0*/  BSYNC.RECONVERGENT B0 ;  /* 0x0000000000007941 */ /* 0x000fea0003800200 */
.L_x_73:
[----:B------:R-:W-:Y:S01]  /*44d0*/  FSEL R56, R56, RZ, P0 ;  /* 0x000000ff38387208 */ /* 0x000fe20000000000 */
[----:B------:R-:W-:Y:S01]  /*44e0*/  UMOV UR8, 0x47ae147b ;  /* 0x47ae147b00087882 */ /* 0x000fe20000000000 */
[----:B------:R-:W-:Y:S01]  /*44f0*/  FSEL R57, R57, 1.875, P0 ;  /* 0x3ff0000039397808 */ /* 0x000fe20000000000 */
[----:B------:R-:W-:Y:S01]  /*4500*/  UMOV UR9, 0x3f847ae1 ;  /* 0x3f847ae100097882 */ /* 0x000fe20000000000 */
[----:B------:R-:W-:Y:S01]  /*4510*/  DADD R94, R100, R30 ;  /* 0x00000000645e7229 */ /* 0x000fe2000000001e */
[----:B------:R-:W-:Y:S01]  /*4520*/  BSSY.RECONVERGENT B0, `(.L_x_75) ;  /* 0x000000c000007945 */ /* 0x000fe20003800200 */
[----:B------:R-:W-:Y:S01]  /*4530*/  DADD R96, R90, R14 ;  /* 0x000000005a607229 */ /* 0x000fe2000000000e */
[----:B------:R-:W-:Y:S01]  /*4540*/  MOV R18, 0x45e0 ;  /* 0x000045e000127802 */ /* 0x000fe20000000f00 */
[----:B------:R-:W-:Y:S01]  /*4550*/  DADD R66, R66, -R56 ;  /* 0x0000000042427229 */ /* 0x000fe20000000838 */
[----:B------:R-:W-:-:S07]  /*4560*/  UMOV UR7, 0x40080000 ;  /* 0x4008000000077882 */ /* 0x000fce0000000000 */
        /* <DEDUP_REMOVED lines=8> */
.L_x_75:
        /* <DEDUP_REMOVED lines=19> */
.L_x_77:
[----:B------:R-:W-:Y:S05]  /*4720*/  BSYNC.RECONVERGENT B0 ;  /* 0x0000000000007941 */ /* 0x000fea0003800200 */
.L_x_76:
        /* <DEDUP_REMOVED lines=20> */
[----:B------:R-:W-:-:S08]  /*4870*/  UMOV UR9, 0x3ff921fb ;  /* 0x3ff921fb00097882 */ /* 0x000fd00000000000 */
        /* <DEDUP_REMOVED lines=14> */
[----:B------:R-:W-:-:S07]  /*4960*/  IMAD.MOV.U32 R113, RZ, RZ, R67 ;  /* 0x000000ffff717224 */ /* 0x000fce00078e0043 */
.L_x_81:
[----:B------:R-:W-:Y:S05]  /*4970*/  BSYNC.RECONVERGENT B3 ;  /* 0x0000000000037941 */ /* 0x000fea0003800200 */
.L_x_80:
[----:B------:R-:W-:-:S07]  /*4980*/  VIADD R18, R59, 0x1 ;  /* 0x000000013b127836 */ /* 0x000fce0000000000 */
.L_x_79:
[----:B------:R-:W-:Y:S05]  /*4990*/  BSYNC.RECONVERGENT B2 ;  /* 0x0000000000027941 */ /* 0x000fea0003800200 */
.L_x_78:
        /* <DEDUP_REMOVED lines=9> */
[----:B------:R-:W-:Y:S01]  /*4a30*/  BSSY.RECONVERGENT B0, `(.L_x_82) ;  /* 0x000001c000007945 */ /* 0x000fe20003800200 */
[----:B------:R-:W-:Y:S01]  /*4a40*/  UMOV UR7, 0x40080000 ;  /* 0x4008000000077882 */ /* 0x000fe20000000000 */
[----:B------:R-:W-:Y:S01]  /*4a50*/  ISETP.NE.U32.AND P0, PT, R114, 0x1, PT ;  /* 0x000000017200780c */ /* 0x000fe20003f05070 */
[----:B------:R-:W-:-:S03]  /*4a60*/  IMAD.MOV.U32 R114, RZ, RZ, 0x3da8ff83 ;  /* 0x3da8ff83ff727424 */ /* 0x000fc600078e00ff */
[----:B------:R-:W-:Y:S02]  /*4a70*/  FSEL R118, R118, -8.06006814911005101289e+34, !P0 ;  /* 0xf9785eba76767808 */ /* 0x000fe40004000000 */
[----:B------:R-:W-:Y:S01]  /*4a80*/  FSEL R119, -R114, 0.11223486810922622681, !P0 ;  /* 0x3de5db6572777808 */ /* 0x000fe20004000100 */
[----:B------:R-:W-:-:S08]  /*4a90*/  DMUL R114, R112, R112 ;  /* 0x0000007070727228 */ /* 0x000fd00000000000 */
[----:B--2---:R-:W-:-:S08]  /*4aa0*/  DFMA R56, R114, R118, R56 ;  /* 0x000000767238722b */ /* 0x004fd00000000038 */
[----:B------:R-:W-:-:S08]  /*4ab0*/  DFMA R56, R114, R56, R58 ;  /* 0x000000387238722b */ /* 0x000fd0000000003a */
[----:B---3--:R-:W-:-:S08]  /*4ac0*/  DFMA R56, R114, R56, R60 ;  /* 0x000000387238722b */ /* 0x008fd0000000003c */
[----:B------:R-:W-:Y:S02]  /*4ad0*/  DFMA R56, R114, R56, R62 ;  /* 0x000000387238722b */ /* 0x000fe4000000003e */
[----:B------:R-:W-:-:S06]  /*4ae0*/  DADD R62, R104, R16 ;  /* 0x00000000683e7229 */ /* 0x000fcc0000000010 */
        /* <DEDUP_REMOVED lines=12> */
[----:B------:R-:W-:Y:S01]  /*4bb0*/  DFMA R110, R68, R56, R110 ;  /* 0x00000038446e722b */ /* 0x000fe2000000006e */
[----:B------:R-:W-:Y:S02]  /*4bc0*/  IMAD.MOV.U32 R56, RZ, RZ, R60 ;  /* 0x000000ffff387224 */ /* 0x000fe400078e003c */
[----:B------:R-:W-:-:S08]  /*4bd0*/  IMAD.MOV.U32 R57, RZ, RZ, R61 ;  /* 0x000000ffff397224 */ /* 0x000fd000078e003d */
[----:B------:R-:W-:Y:S05]  /*4be0*/  CALL.REL.NOINC `($_Z20Duffing1989RK4_ClDynPdS_S_S_S_S_PKdS1_S1_j$__internal_accurate_pow) ;  /* 0x0000006000bc7944 */ /* 0x000fea0003c00000 */
[----:B------:R-:W-:Y:S05]  /*4bf0*/  BSYNC.RECONVERGENT B0 ;  /* 0x0000000000007941 */ /* 0x000fea0003800200 */
.L_x_82:
        /* <DEDUP_REMOVED lines=19> */
.L_x_84:
[----:B------:R-:W-:Y:S05]  /*4d30*/  BSYNC.RECONVERGENT B0 ;  /* 0x0000000000007941 */ /* 0x000fea0003800200 */
.L_x_83:
        /* <DEDUP_REMOVED lines=36> */
.L_x_88:
[----:B------:R-:W-:Y:S05]  /*4f80*/  BSYNC.RECONVERGENT B3 ;  /* 0x0000000000037941 */ /* 0x000fea0003800200 */
.L_x_87:
[----:B------:R-:W-:-:S07]  /*4f90*/  VIADD R18, R59, 0x1 ;  /* 0x000000013b127836 */ /* 0x000fce0000000000 */
.L_x_86:
[----:B------:R-:W-:Y:S05]  /*4fa0*/  BSYNC.RECONVERGENT B2 ;  /* 0x0000000000027941 */ /* 0x000fea0003800200 */
.L_x_85:
        /* <DEDUP_REMOVED lines=38> */
.L_x_89:
        /* <DEDUP_REMOVED lines=19> */
.L_x_91:
[----:B------:R-:W-:Y:S05]  /*5340*/  BSYNC.RECONVERGENT B0 ;  /* 0x0000000000007941 */ /* 0x000fea0003800200 */
.L_x_90:
        /* <DEDUP_REMOVED lines=36> */
.L_x_95:
[----:B------:R-:W-:Y:S05]  /*5590*/  BSYNC.RECONVERGENT B3 ;  /* 0x0000000000037941 */ /* 0x000fea0003800200 */
.L_x_94:
[----:B------:R-:W-:-:S07]  /*55a0*/  VIADD R18, R59, 0x1 ;  /* 0x000000013b127836 */ /* 0x000fce0000000000 */
.L_x_93:
[----:B------:R-:W-:Y:S05]  /*55b0*/  BSYNC.RECONVERGENT B2 ;  /* 0x0000000000027941 */ /* 0x000fea0003800200 */
.L_x_92:
        /* <DEDUP_REMOVED lines=9> */
[----:B------:R-:W-:Y:S01]  /*5650*/  DFMA R36, R40, 2, R36 ;  /* 0x400000002824782b */ /* 0x000fe20000000024 */
[----:B------:R-:W-:Y:S01]  /*5660*/  UMOV UR14, 0x47ae147b ;  /* 0x47ae147b000e7882 */ /* 0x000fe20000000000 */
[----:B------:R-:W-:Y:S01]  /*5670*/  ISETP.NE.U32.AND P0, PT, R118, 0x1, PT ;  /* 0x000000017600780c */ /* 0x000fe20003f05070 */
[----:B------:R-:W-:Y:S01]  /*5680*/  IMAD.MOV.U32 R118, RZ, RZ, 0x3da8ff83 ;  /* 0x3da8ff83ff767424 */ /* 0x000fe200078e00ff */
[----:B------:R-:W-:Y:S01]  /*5690*/  DADD R38, R38, R38 ;  /* 0x0000000026267229 */ /* 0x000fe20000000026 */
[----:B------:R-:W-:Y:S01]  /*56a0*/  UMOV UR15, 0x3f847ae1 ;  /* 0x3f847ae1000f7882 */ /* 0x000fe20000000000 */
[----:B------:R-:W-:Y:S01]  /*56b0*/  FSEL R120, R120, -8.06006814911005101289e+34, !P0 ;  /* 0xf9785eba78787808 */ /* 0x000fe20004000000 */
[----:B------:R-:W-:Y:S01]  /*56c0*/  DFMA R46, R82, 2, R46 ;  /* 0x40000000522e782b */ /* 0x000fe2000000002e */
[----:B------:R-:W-:Y:S01]  /*56d0*/  FSEL R121, -R118, 0.11223486810922622681, !P0 ;  /* 0x3de5db6576797808 */ /* 0x000fe20004000100 */
[----:B------:R-:W-:Y:S01]  /*56e0*/  DMUL R118, R116, R116 ;  /* 0x0000007474767228 */ /* 0x000fe20000000000 */
[----:B------:R-:W-:Y:S01]  /*56f0*/  UIADD3 UR5, UPT, UPT, UR5, 0x1, URZ ;  /* 0x0000000105057890 */ /* 0x000fe2000fffe0ff */
[----:B------:R-:W-:Y:S01]  /*5700*/  DFMA R40, R44, 2, R36 ;  /* 0x400000002c28782b */ /* 0x000fe20000000024 */
[----:B------:R-:W-:Y:S01]  /*5710*/  UMOV UR8, 0x55555555 ;  /* 0x5555555500087882 */ /* 0x000fe20000000000 */
[----:B------:R-:W-:Y:S01]  /*5720*/  DFMA R50, R80, 2, R50 ;  /* 0x400000005032782b */ /* 0x000fe20000000032 */
[----:B------:R-:W-:Y:S01]  /*5730*/  UISETP.NE.AND UP0, UPT, UR5, 0x32, UPT ;  /* 0x000000320500788c */ /* 0x000fe2000bf05270 */
[----:B------:R-:W-:Y:S01]  /*5740*/  DFMA R52, R78, 2, R52 ;  /* 0x400000004e34782b */ /* 0x000fe20000000034 */
[----:B------:R-:W-:Y:S01]  /*5750*/  UMOV UR9, 0x3fc55555 ;  /* 0x3fc5555500097882 */ /* 0x000fe20000000000 */
[----:B------:R-:W-:-:S02]  /*5760*/  DFMA R74, R86, 2, R74 ;  /* 0x40000000564a782b */ /* 0x000fc4000000004a */
[----:B------:R-:W-:Y:S02]  /*5770*/  DFMA R76, R88, 2, R76 ;  /* 0x40000000584c782b */ /* 0x000fe4000000004c */
[----:B------:R-:W-:Y:S02]  /*5780*/  DFMA R84, R108, 2, R84 ;  /* 0x400000006c54782b */ /* 0x000fe40000000054 */
[----:B------:R-:W-:Y:S02]  /*5790*/  DFMA R38, R22, UR14, R38 ;  /* 0x0000000e16267c2b */ /* 0x000fe40008000026 */
[----:B------:R-:W-:Y:S02]  /*57a0*/  DFMA R46, R106, 2, R46 ;  /* 0x400000006a2e782b */ /* 0x000fe4000000002e */
[----:B------:R-:W-:Y:S02]  /*57b0*/  DFMA R50, R104, 2, R50 ;  /* 0x400000006832782b */ /* 0x000fe40000000032 */
[----:B------:R-:W-:-:S02]  /*57c0*/  DFMA R52, R102, 2, R52 ;  /* 0x400000006634782b */ /* 0x000fc40000000034 */
[----:B------:R-:W-:Y:S02]  /*57d0*/  DFMA R74, R100, 2, R74 ;  /* 0x40000000644a782b */ /* 0x000fe4000000004a */
[----:B------:R-:W-:Y:S02]  /*57e0*/  DFMA R76, R90, 2, R76 ;  /* 0x400000005a4c782b */ /* 0x000fe4000000004c */
[----:B------:R-:W-:Y:S02]  /*57f0*/  DFMA R84, R92, 2, R84 ;  /* 0x400000005c54782b */ /* 0x000fe40000000054 */
[----:B------:R-:W-:Y:S02]  /*5800*/  DFMA R38, R42, 2, R38 ;  /* 0x400000002a26782b */ /* 0x000fe40000000026 */
[----:B------:R-:W-:Y:S02]  /*5810*/  DADD R44, R44, R22 ;  /* 0x000000002c2c7229 */ /* 0x000fe40000000016 */
[----:B------:R-:W-:-:S02]  /*5820*/  DFMA R40, R48, UR14, R40 ;  /* 0x0000000e30287c2b */ /* 0x000fc40008000028 */
[----:B------:R-:W-:Y:S02]  /*5830*/  DFMA R46, R94, UR14, R46 ;  /* 0x0000000e5e2e7c2b */ /* 0x000fe4000800002e */
[----:B------:R-:W-:Y:S02]  /*5840*/  DFMA R50, R96, UR14, R50 ;  /* 0x0000000e60327c2b */ /* 0x000fe40008000032 */
[----:B------:R-:W-:Y:S02]  /*5850*/  DFMA R52, R98, UR14, R52 ;  /* 0x0000000e62347c2b */ /* 0x000fe40008000034 */
[----:B------:R-:W-:Y:S02]  /*5860*/  DFMA R74, R110, UR14, R74 ;  /* 0x0000000e6e4a7c2b */ /* 0x000fe4000800004a */
[----:B------:R-:W-:Y:S02]  /*5870*/  DFMA R76, R114, UR14, R76 ;  /* 0x0000000e724c7c2b */ /* 0x000fe4000800004c */
        /* <DEDUP_REMOVED lines=18> */
[----:B------:R-:W-:-:S04]  /*59a0*/  LOP3.LUT P0, RZ, R18, 0x2, RZ, 0xc0, !PT ;  /* 0x0000000212ff7812 */ /* 0x000fc8000780c0ff */
[----:B------:R-:W-:-:S10]  /*59b0*/  DADD R36, RZ, -R56 ;  /* 0x00000000ff247229 */ /* 0x000fd40000000838 */
[----:B------:R-:W-:Y:S02]  /*59c0*/  FSEL R36, R56, R36, !P0 ;  /* 0x0000002438247208 */ /* 0x000fe40004000000 */
[----:B------:R-:W-:-:S06]  /*59d0*/  FSEL R37, R57, R37, !P0 ;  /* 0x0000002539257208 */ /* 0x000fcc0004000000 */
[----:B------:R-:W-:-:S08]  /*59e0*/  DFMA R112, R68, R36, R112 ;  /* 0x000000244470722b */ /* 0x000fd00000000070 */
[----:B------:R-:W-:-:S08]  /*59f0*/  DFMA R84, R112, UR14, R84 ;  /* 0x0000000e70547c2b */ /* 0x000fd00008000054 */
[----:B------:R-:W-:Y:S01]  /*5a00*/  DFMA R28, R84, UR8, R28 ;  /* 0x00000008541c7c2b */ /* 0x000fe2000800001c */
[----:B------:R-:W-:Y:S10]  /*5a10*/  BRA.U UP0, `(.L_x_96) ;  /* 0xffffffa900947547 */ /* 0x000ff4000b83ffff */
[----:B------:R-:W-:Y:S01]  /*5a20*/  DADD R40, -R10, R20 ;  /* 0x000000000a287229 */ /* 0x000fe20000000114 */
[----:B------:R-:W-:Y:S01]  /*5a30*/  BSSY.RECONVERGENT B0, `(.L_x_97) ;  /* 0x0000008000007945 */ /* 0x000fe20003800200 */
[----:B------:R-:W-:Y:S01]  /*5a40*/  DADD R8, R8, 0.5 ;  /* 0x3fe0000008087429 */ /* 0x000fe20000000000 */
[----:B------:R-:W-:Y:S01]  /*5a50*/  MOV R18, 0x5ab0 ;  /* 0x00005ab000127802 */ /* 0x000fe20000000f00 */
[----:B------:R-:W-:Y:S01]  /*5a60*/  DADD R38, -R30, R22 ;  /* 0x000000001e267229 */ /* 0x000fe20000000116 */
[----:B------:R-:W-:Y:S01]  /*5a70*/  UMOV UR7, 0x40000000 ;  /* 0x4000000000077882 */ /* 0x000fe20000000000 */
[----:B------:R-:W-:Y:S02]  /*5a80*/  DADD R36, -R34, R24 ;  /* 0x0000000022247229 */ /* 0x000fe40000000118 */
[----:B------:R-:W-:-:S11]  /*5a90*/  DADD R56, -RZ, |R40| ;  /* 0x00000000ff387229 */ /* 0x000fd60000000528 */
[----:B------:R-:W-:Y:S05]  /*5aa0*/  CALL.REL.NOINC `($_Z20Duffing1989RK4_ClDynPdS_S_S_S_S_PKdS1_S1_j$__internal_accurate_pow) ;  /* 0x00000054000c7944 */ /* 0x000fea0003c00000 */
[----:B------:R-:W-:Y:S05]  /*5ab0*/  BSYNC.RECONVERGENT B0 ;  /* 0x0000000000007941 */ /* 0x000fea0003800200 */
.L_x_97:
[C---:B------:R-:W-:Y:S01]  /*5ac0*/  DADD R10, R40.reuse, 2 ;  /* 0x40000000280a7429 */ /* 0x040fe20000000000 */
[----:B------:R-:W-:Y:S01]  /*5ad0*/  BSSY.RECONVERGENT B0, `(.L_x_98) ;  /* 0x000000e000007945 */ /* 0x000fe20003800200 */
[----:B------:R-:W-:Y:S02]  /*5ae0*/  DSETP.NEU.AND P0, PT, R40, RZ, PT ;  /* 0x000000ff2800722a */ /* 0x000fe40003f0d000 */
[----:B------:R-:W-:-:S06]  /*5af0*/  DADD R30, -RZ, |R38| ;  /* 0x00000000ff1e7229 */ /* 0x000fcc0000000526 */
[----:B------:R-:W-:Y:S02]  /*5b00*/  LOP3.LUT R10, R11, 0x7ff00000, RZ, 0xc0, !PT ;  /* 0x7ff000000b0a7812 */ /* 0x000fe400078ec0ff */
[----:B------:R-:W-:Y:S02]  /*5b10*/  FSEL R11, R57, RZ, P0 ;  /* 0x000000ff390b7208 */ /* 0x000fe40000000000 */
[----:B------:R-:W-:Y:S02]  /*5b20*/  ISETP.NE.AND P1, PT, R10, 0x7ff00000, PT ;  /* 0x7ff000000a00780c */ /* 0x000fe40003f25270 */
[----:B------:R-:W-:-:S11]  /*5b30*/  FSEL R10, R56, RZ, P0 ;  /* 0x000000ff380a7208 */ /* 0x000fd60000000000 */
[----:B------:R-:W-:Y:S05]  /*5b40*/  @P1 BRA `(.L_x_99) ;  /* 0x0000000000181947 */ /* 0x000fea0003800000 */
[----:B------:R-:W-:-:S14]  /*5b50*/  DSETP.NAN.AND P0, PT, R40, R40, PT ;  /* 0x000000282800722a */ /* 0x000fdc0003f08000 */
[----:B------:R-:W-:Y:S01]  /*5b60*/  @P0 DADD R10, R40, 2 ;  /* 0x40000000280a0429 */ /* 0x000fe20000000000 */
[----:B------:R-:W-:Y:S10]  /*5b70*/  @P0 BRA `(.L_x_99) ;  /* 0x00000000000c0947 */ /* 0x000ff40003800000 */
[----:B------:R-:W-:-:S14]  /*5b80*/  DSETP.NEU.AND P0, PT, |R40|, +INF , PT ;  /* 0x7ff000002800742a */ /* 0x000fdc0003f0d200 */
[----:B------:R-:W-:Y:S02]  /*5b90*/  @!P0 IMAD.MOV.U32 R10, RZ, RZ, 0x0 ;  /* 0x00000000ff0a8424 */ /* 0x000fe400078e00ff */
[----:B------:R-:W-:-:S07]  /*5ba0*/  @!P0 IMAD.MOV.U32 R11, RZ, RZ, 0x7ff00000 ;  /* 0x7ff00000ff0b8424 */ /* 0x000fce00078e00ff */
.L_x_99:
[----:B------:R-:W-:Y:S05]  /*5bb0*/  BSYNC.RECONVERGENT B0 ;  /* 0x0000000000007941 */ /* 0x000fea0003800200 */
.L_x_98:
[----:B------:R-:W-:Y:S01]  /*5bc0*/  BSSY.RECONVERGENT B0, `(.L_x_100) ;  /* 0x0000006000007945 */ /* 0x000fe20003800200 */
[----:B------:R-:W-:Y:S01]  /*5bd0*/  IMAD.MOV.U32 R56, RZ, RZ, R30 ;  /* 0x000000ffff387224 */ /* 0x000fe200078e001e */
[----:B------:R-:W-:Y:S01]  /*5be0*/  MOV R18, 0x5c20 ;  /* 0x00005c2000127802 */ /* 0x000fe20000000f00 */
[----:B------:R-:W-:Y:S01]  /*5bf0*/  IMAD.MOV.U32 R57, RZ, RZ, R31 ;  /* 0x000000ffff397224 */ /* 0x000fe200078e001f */
[----:B------:R-:W-:-:S06]  /*5c00*/  UMOV UR7, 0x40000000 ;  /* 0x4000000000077882 */ /* 0x000fcc0000000000 */
[----:B------:R-:W-:Y:S05]  /*5c10*/  CALL.REL.NOINC `($_Z20Duffing1989RK4_ClDynPdS_S_S_S_S_PKdS1_S1_j$__internal_accurate_pow) ;  /* 0x0000005000b07944 */ /* 0x000fea0003c00000 */
[----:B------:R-:W-:Y:S05]  /*5c20*/  BSYNC.RECONVERGENT B0 ;  /* 0x0000000000007941 */ /* 0x000fea0003800200 */
.L_x_100:
[C---:B------:R-:W-:Y:S01]  /*5c30*/  DADD R30, R38.reuse, 2 ;  /* 0x40000000261e7429 */ /* 0x040fe20000000000 */
[----:B------:R-:W-:Y:S01]  /*5c40*/  BSSY.RECONVERGENT B0, `(.L_x_101) ;  /* 0x0000012000007945 */ /* 0x000fe20003800200 */
[----:B------:R-:W-:Y:S02]  /*5c50*/  DSETP.NEU.AND P1, PT, R38, RZ, PT ;  /* 0x000000ff2600722a */ /* 0x000fe40003f2d000 */
[----:B------:R-:W-:Y:S02]  /*5c60*/  DSETP.NEU.AND P3, PT, R40, 1, PT ;  /* 0x3ff000002800742a */ /* 0x000fe40003f6d000 */
[----:B------:R-:W-:Y:S02]  /*5c70*/  DSETP.NEU.AND P0, PT, R38, 1, PT ;  /* 0x3ff000002600742a */ /* 0x000fe40003f0d000 */
[----:B------:R-:W-:Y:S01]  /*5c80*/  DADD R34, -RZ, |R36| ;  /* 0x00000000ff227229 */ /* 0x000fe20000000524 */
[----:B------:R-:W-:Y:S02]  /*5c90*/  FSEL R56, R56, RZ, P1 ;  /* 0x000000ff38387208 */ /* 0x000fe40000800000 */
[----:B------:R-:W-:-:S02]  /*5ca0*/  LOP3.LUT R30, R31, 0x7ff00000, RZ, 0xc0, !PT ;  /* 0x7ff000001f1e7812 */ /* 0x000fc400078ec0ff */
[----:B------:R-:W-:Y:S02]  /*5cb0*/  FSEL R57, R57, RZ, P1 ;  /* 0x000000ff39397208 */ /* 0x000fe40000800000 */
[----:B------:R-:W-:Y:S02]  /*5cc0*/  ISETP.NE.AND P2, PT, R30, 0x7ff00000, PT ;  /* 0x7ff000001e00780c */ /* 0x000fe40003f45270 */
[----:B------:R-:W-:Y:S02]  /*5cd0*/  FSEL R10, R10, RZ, P3 ;  /* 0x000000ff0a0a7208 */ /* 0x000fe40001800000 */
[----:B------:R-:W-:-:S09]  /*5ce0*/  FSEL R11, R11, 1.875, P3 ;  /* 0x3ff000000b0b7808 */ /* 0x000fd20001800000 */
[----:B------:R-:W-:Y:S05]  /*5cf0*/  @P2 BRA `(.L_x_102) ;  /* 0x0000000000182947 */ /* 0x000fea0003800000 */
[----:B------:R-:W-:-:S14]  /*5d00*/  DSETP.NAN.AND P1, PT, R38, R38, PT ;  /* 0x000000262600722a */ /* 0x000fdc0003f28000 */
[----:B------:R-:W-:Y:S01]  /*5d10*/  @P1 DADD R56, R38, 2 ;  /* 0x4000000026381429 */ /* 0x000fe20000000000 */
[----:B------:R-:W-:Y:S10]  /*5d20*/  @P1 BRA `(.L_x_102) ;  /* 0x00000000000c1947 */ /* 0x000ff40003800000 */
[----:B------:R-:W-:-:S14]  /*5d30*/  DSETP.NEU.AND P1, PT, |R38|, +INF , PT ;  /* 0x7ff000002600742a */ /* 0x000fdc0003f2d200 */
[----:B------:R-:W-:Y:S02]  /*5d40*/  @!P1 IMAD.MOV.U32 R56, RZ, RZ, 0x0 ;  /* 0x00000000ff389424 */ /* 0x000fe400078e00ff */
[----:B------:R-:W-:-:S07]  /*5d50*/  @!P1 IMAD.MOV.U32 R57, RZ, RZ, 0x7ff00000 ;  /* 0x7ff00000ff399424 */ /* 0x000fce00078e00ff */
.L_x_102:
[----:B------:R-:W-:Y:S05]  /*5d60*/  BSYNC.RECONVERGENT B0 ;  /* 0x0000000000007941 */ /* 0x000fea0003800200 */
.L_x_101:
[----:B------:R-:W-:Y:S01]  /*5d70*/  FSEL R30, R56, RZ, P0 ;  /* 0x000000ff381e7208 */ /* 0x000fe20000000000 */
[----:B------:R-:W-:Y:S01]  /*5d80*/  BSSY.RECONVERGENT B0, `(.L_x_103) ;  /* 0x0000008000007945 */ /* 0x000fe20003800200 */
[----:B------:R-:W-:Y:S01]  /*5d90*/  FSEL R31, R57, 1.875, P0 ;  /* 0x3ff00000391f7808 */ /* 0x000fe20000000000 */
[----:B------:R-:W-:Y:S01]  /*5da0*/  IMAD.MOV.U32 R56, RZ, RZ, R34 ;  /* 0x000000ffff387224 */ /* 0x000fe200078e0022 */
[----:B------:R-:W-:Y:S01]  /*5db0*/  MOV R18, 0x5e00 ;  /* 0x00005e0000127802 */ /* 0x000fe20000000f00 */
[----:B------:R-:W-:Y:S01]  /*5dc0*/  IMAD.MOV.U32 R57, RZ, RZ, R35 ;  /* 0x000000ffff397224 */ /* 0x000fe200078e0023 */
[----:B------:R-:W-:Y:S02]  /*5dd0*/  UMOV UR7, 0x40000000 ;  /* 0x4000000000077882 */ /* 0x000fe40000000000 */
[----:B------:R-:W-:-:S11]  /*5de0*/  DADD R10, R10, R30 ;  /* 0x000000000a0a7229 */ /* 0x000fd6000000001e */
[----:B------:R-:W-:Y:S05]  /*5df0*/  CALL.REL.NOINC `($_Z20Duffing1989RK4_ClDynPdS_S_S_S_S_PKdS1_S1_j$__internal_accurate_pow) ;  /* 0x0000005000387944 */ /* 0x000fea0003c00000 */
[----:B------:R-:W-:Y:S05]  /*5e00*/  BSYNC.RECONVERGENT B0 ;  /* 0x0000000000007941 */ /* 0x000fea0003800200 */
.L_x_103:
[C---:B------:R-:W-:Y:S01]  /*5e10*/  DADD R30, R36.reuse, 2 ;  /* 0x40000000241e7429 */ /* 0x040fe20000000000 */
[----:B------:R-:W-:Y:S01]  /*5e20*/  BSSY.RECONVERGENT B0, `(.L_x_104) ;  /* 0x000000e000007945 */ /* 0x000fe20003800200 */
[C---:B------:R-:W-:Y:S02]  /*5e30*/  DSETP.NEU.AND P0, PT, R36.reuse, RZ, PT ;  /* 0x000000ff2400722a */ /* 0x040fe40003f0d000 */
[----:B------:R-:W-:-:S04]  /*5e40*/  DSETP.NEU.AND P2, PT, R36, 1, PT ;  /* 0x3ff000002400742a */ /* 0x000fc80003f4d000 */
[----:B------:R-:W-:Y:S02]  /*5e50*/  FSEL R56, R56, RZ, P0 ;  /* 0x000000ff38387208 */ /* 0x000fe40000000000 */
[----:B------:R-:W-:Y:S02]  /*5e60*/  LOP3.LUT R30, R31, 0x7ff00000, RZ, 0xc0, !PT ;  /* 0x7ff000001f1e7812 */ /* 0x000fe400078ec0ff */
[----:B------:R-:W-:Y:S02]  /*5e70*/  FSEL R57, R57, RZ, P0 ;  /* 0x000000ff39397208 */ /* 0x000fe40000000000 */
[----:B------:R-:W-:-:S13]  /*5e80*/  ISETP.NE.AND P1, PT, R30, 0x7ff00000, PT ;  /* 0x7ff000001e00780c */ /* 0x000fda0003f25270 */
[----:B------:R-:W-:Y:S05]  /*5e90*/  @P1 BRA `(.L_x_105) ;  /* 0x0000000000181947 */ /* 0x000fea0003800000 */
[----:B------:R-:W-:-:S14]  /*5ea0*/  DSETP.NAN.AND P0, PT, R36, R36, PT ;  /* 0x000000242400722a */ /* 0x000fdc0003f08000 */
[----:B------:R-:W-:Y:S01]  /*5eb0*/  @P0 DADD R56, R36, 2 ;  /* 0x4000000024380429 */ /* 0x000fe20000000000 */
[----:B------:R-:W-:Y:S10]  /*5ec0*/  @P0 BRA `(.L_x_105) ;  /* 0x00000000000c0947 */ /* 0x000ff40003800000 */
[----:B------:R-:W-:-:S14]  /*5ed0*/  DSETP.NEU.AND P0, PT, |R36|, +INF , PT ;  /* 0x7ff000002400742a */ /* 0x000fdc0003f0d200 */
[----:B------:R-:W-:Y:S02]  /*5ee0*/  @!P0 IMAD.MOV.U32 R56, RZ, RZ, 0x0 ;  /* 0x00000000ff388424 */ /* 0x000fe400078e00ff */
[----:B------:R-:W-:-:S07]  /*5ef0*/  @!P0 IMAD.MOV.U32 R57, RZ, RZ, 0x7ff00000 ;  /* 0x7ff00000ff398424 */ /* 0x000fce00078e00ff */
.L_x_105:
[----:B------:R-:W-:Y:S05]  /*5f00*/  BSYNC.RECONVERGENT B0 ;  /* 0x0000000000007941 */ /* 0x000fea0003800200 */
.L_x_104:
[----:B------:R-:W-:Y:S01]  /*5f10*/  FSEL R30, R56, RZ, P2 ;  /* 0x000000ff381e7208 */ /* 0x000fe20001000000 */
[----:B------:R-:W-:Y:S01]  /*5f20*/  IMAD.MOV.U32 R34, RZ, RZ, 0x0 ;  /* 0x00000000ff227424 */ /* 0x000fe200078e00ff */
[----:B------:R-:W-:Y:S01]  /*5f30*/  FSEL R31, R57, 1.875, P2 ;  /* 0x3ff00000391f7808 */ /* 0x000fe20001000000 */
[----:B------:R-:W-:Y:S01]  /*5f40*/  IMAD.MOV.U32 R35, RZ, RZ, 0x3fd80000 ;  /* 0x3fd80000ff237424 */ /* 0x000fe200078e00ff */
[----:B------:R-:W-:Y:S01]  /*5f50*/  DADD R42, -R16, R20 ;  /* 0x00000000102a7229 */ /* 0x000fe20000000114 */
[----:B------:R-:W-:Y:S01]  /*5f60*/  BSSY.RECONVERGENT B0, `(.L_x_106) ;  /* 0x000001d000007945 */ /* 0x000fe20003800200 */
[----:B------:R-:W-:Y:S02]  /*5f70*/  DADD R44, -R14, R22 ;  /* 0x000000000e2c7229 */ /* 0x000fe40000000116 */
[----:B------:R-:W-:Y:S02]  /*5f80*/  DADD R48, R10, R30 ;  /* 0x000000000a307229 */ /* 0x000fe4000000001e */
[----:B------:R-:W-:-:S04]  /*5f90*/  DADD R46, -R32, R24 ;  /* 0x00000000202e7229 */ /* 0x000fc80000000118 */
[----:B------:R-:W0:Y:S04]  /*5fa0*/  MUFU.RSQ64H R11, R49 ;  /* 0x00000031000b7308 */ /* 0x000e280000001c00 */
[----:B------:R-:W-:-:S05]  /*5fb0*/  VIADD R10, R49, 0xfcb00000 ;  /* 0xfcb00000310a7836 */ /* 0x000fca0000000000 */
[----:B------:R-:W-:Y:S01]  /*5fc0*/  ISETP.GE.U32.AND P0, PT, R10, 0x7ca00000, PT ;  /* 0x7ca000000a00780c */ /* 0x000fe20003f06070 */
[----:B0-----:R-:W-:-:S08]  /*5fd0*/  DMUL R30, R10, R10 ;  /* 0x0000000a0a1e7228 */ /* 0x001fd00000000000 */
[----:B------:R-:W-:-:S08]  /*5fe0*/  DFMA R30, R48, -R30, 1 ;  /* 0x3ff00000301e742b */ /* 0x000fd0000000081e */
[----:B------:R-:W-:Y:S02]  /*5ff0*/  DFMA R34, R30, R34, 0.5 ;  /* 0x3fe000001e22742b */ /* 0x000fe40000000022 */
[----:B------:R-:W-:-:S08]  /*6000*/  DMUL R30, R10, R30 ;  /* 0x0000001e0a1e7228 */ /* 0x000fd00000000000 */
[----:B------:R-:W-:-:S08]  /*6010*/  DFMA R34, R34, R30, R10 ;  /* 0x0000001e2222722b */ /* 0x000fd0000000000a */
[----:B------:R-:W-:Y:S02]  /*6020*/  DMUL R50, R48, R34 ;  /* 0x0000002230327228 */ /* 0x000fe40000000000 */
[----:B------:R-:W-:Y:S02]  /*6030*/  VIADD R31, R35, 0xfff00000 ;  /* 0xfff00000231f7836 */ /* 0x000fe40000000000 */
[----:B------:R-:W-:-:S04]  /*6040*/  IMAD.MOV.U32 R30, RZ, RZ, R34 ;  /* 0x000000ffff1e7224 */ /* 0x000fc800078e0022 */
[----:B------:R-:W-:-:S08]  /*6050*/  DFMA R52, R50, -R50, R48 ;  /* 0x800000323234722b */ /* 0x000fd00000000030 */
[----:B------:R-:W-:Y:S01]  /*6060*/  DFMA R16, R52, R30, R50 ;  /* 0x0000001e3410722b */ /* 0x000fe20000000032 */
[----:B------:R-:W-:Y:S10]  /*6070*/  @!P0 BRA `(.L_x_107) ;  /* 0x00000000002c8947 */ /* 0x000ff40003800000 */
[----:B------:R-:W-:Y:S01]  /*6080*/  IMAD.MOV.U32 R57, RZ, RZ, R53 ;  /* 0x000000ffff397224 */ /* 0x000fe200078e0035 */
[----:B------:R-:W-:Y:S01]  /*6090*/  MOV R18, 0x6110 ;  /* 0x0000611000127802 */ /* 0x000fe20000000f00 */
[----:B------:R-:W-:Y:S02]  /*60a0*/  IMAD.MOV.U32 R59, RZ, RZ, R50 ;  /* 0x000000ffff3b7224 */ /* 0x000fe400078e0032 */
[----:B------:R-:W-:Y:S02]  /*60b0*/  IMAD.MOV.U32 R58, RZ, RZ, R34 ;  /* 0x000000ffff3a7224 */ /* 0x000fe400078e0022 */
[----:B------:R-:W-:Y:S02]  /*60c0*/  IMAD.MOV.U32 R56, RZ, RZ, R52 ;  /* 0x000000ffff387224 */ /* 0x000fe400078e0034 */
[----:B------:R-:W-:Y:S02]  /*60d0*/  IMAD.MOV.U32 R60, RZ, RZ, R51 ;  /* 0x000000ffff3c7224 */ /* 0x000fe400078e0033 */
[----:B------:R-:W-:-:S02]  /*60e0*/  IMAD.MOV.U32 R50, RZ, RZ, R10 ;  /* 0x000000ffff327224 */ /* 0x000fc400078e000a */
[----:B------:R-:W-:-:S07]  /*60f0*/  IMAD.MOV.U32 R53, RZ, RZ, R31 ;  /* 0x000000ffff357224 */ /* 0x000fce00078e001f */
[----:B------:R-:W-:Y:S05]  /*6100*/  CALL.REL.NOINC `($__internal_2_$__cuda_sm20_dsqrt_rn_f64_mediumpath_v1) ;  /* 0x0000004800b07944 */ /* 0x000fea0003c00000 */
[----:B------:R-:W-:Y:S02]  /*6110*/  IMAD.MOV.U32 R16, RZ, RZ, R50 ;  /* 0x000000ffff107224 */ /* 0x000fe400078e0032 */
[----:B------:R-:W-:-:S07]  /*6120*/  IMAD.MOV.U32 R17, RZ, RZ, R51 ;  /* 0x000000ffff117224 */ /* 0x000fce00078e0033 */
.L_x_107:
[----:B------:R-:W-:Y:S05]  /*6130*/  BSYNC.RECONVERGENT B0 ;  /* 0x0000000000007941 */ /* 0x000fea0003800200 */
.L_x_106:
[----:B------:R-:W0:Y:S01]  /*6140*/  MUFU.RCP64H R11, R17 ;  /* 0x00000011000b7308 */ /* 0x000e220000001800 */
[----:B------:R-:W-:Y:S01]  /*6150*/  IMAD.MOV.U32 R10, RZ, RZ, 0x1 ;  /* 0x00000001ff0a7424 */ /* 0x000fe200078e00ff */
[----:B------:R-:W-:Y:S01]  /*6160*/  FSETP.GEU.AND P1, PT, |R41|, 6.5827683646048100446e-37, PT ;  /* 0x036000002900780b */ /* 0x000fe20003f2e200 */
[----:B------:R-:W-:Y:S04]  /*6170*/  BSSY.RECONVERGENT B1, `(.L_x_108) ;  /* 0x0000014000017945 */ /* 0x000fe80003800200 */
[----:B0-----:R-:W-:-:S08]  /*6180*/  DFMA R14, R10, -R16, 1 ;  /* 0x3ff000000a0e742b */ /* 0x001fd00000000810 */
[----:B------:R-:W-:-:S08]  /*6190*/  DFMA R14, R14, R14, R14 ;  /* 0x0000000e0e0e722b */ /* 0x000fd0000000000e */
[----:B------:R-:W-:-:S08]  /*61a0*/  DFMA R14, R10, R14, R10 ;  /* 0x0000000e0a0e722b */ /* 0x000fd0000000000a */
[----:B------:R-:W-:-:S08]  /*61b0*/  DFMA R10, R14, -R16, 1 ;  /* 0x3ff000000e0a742b */ /* 0x000fd00000000810 */
[----:B------:R-:W-:-:S08]  /*61c0*/  DFMA R10, R14, R10, R14 ;  /* 0x0000000a0e0a722b */ /* 0x000fd0000000000e */
[----:B------:R-:W-:-:S08]  /*61d0*/  DMUL R14, R40, R10 ;  /* 0x0000000a280e7228 */ /* 0x000fd00000000000 */
[----:B------:R-:W-:-:S08]  /*61e0*/  DFMA R30, R14, -R16, R40 ;  /* 0x800000100e1e722b */ /* 0x000fd00000000028 */
[----:B------:R-:W-:-:S10]  /*61f0*/  DFMA R10, R10, R30, R14 ;  /* 0x0000001e0a0a722b */ /* 0x000fd4000000000e */
[----:B------:R-:W-:-:S05]  /*6200*/  FFMA R14, RZ, R17, R11 ;  /* 0x00000011ff0e7223 */ /* 0x000fca000000000b */
[----:B------:R-:W-:-:S13]  /*6210*/  FSETP.GT.AND P0, PT, |R14|, 1.469367938527859385e-39, PT ;  /* 0x001000000e00780b */ /* 0x000fda0003f04200 */
[----:B------:R-:W-:Y:S05]  /*6220*/  @P0 BRA P1, `(.L_x_109) ;  /* 0x0000000000200947 */ /* 0x000fea0000800000 */
[----:B------:R-:W-:Y:S01]  /*6230*/  IMAD.MOV.U32 R52, RZ, RZ, R40 ;  /* 0x000000ffff347224 */ /* 0x000fe200078e0028 */
[----:B------:R-:W-:Y:S01]  /*6240*/  MOV R18, 0x6290 ;  /* 0x0000629000127802 */ /* 0x000fe20000000f00 */
[----:B------:R-:W-:Y:S02]  /*6250*/  IMAD.MOV.U32 R53, RZ, RZ, R41 ;  /* 0x000000ffff357224 */ /* 0x000fe400078e0029 */
[----:B------:R-:W-:Y:S02]  /*6260*/  IMAD.MOV.U32 R50, RZ, RZ, R16 ;  /* 0x000000ffff327224 */ /* 0x000fe400078e0010 */
[----:B------:R-:W-:-:S07]  /*6270*/  IMAD.MOV.U32 R51, RZ, RZ, R17 ;  /* 0x000000ffff337224 */ /* 0x000fce00078e0011 */
[----:B------:R-:W-:Y:S05]  /*6280*/  CALL.REL.NOINC `($__internal_1_$__cuda_sm20_div_rn_f64_full) ;  /* 0x0000004000e47944 */ /* 0x000fea0003c00000 */
[----:B------:R-:W-:Y:S02]  /*6290*/  IMAD.MOV.U32 R10, RZ, RZ, R58 ;  /* 0x000000ffff0a7224 */ /* 0x000fe400078e003a */
[----:B------:R-:W-:-:S07]  /*62a0*/  IMAD.MOV.U32 R11, RZ, RZ, R59 ;  /* 0x000000ffff0b7224 */ /* 0x000fce00078e003b */
.L_x_109:
[----:B------:R-:W-:Y:S05]  /*62b0*/  BSYNC.RECONVERGENT B1 ;  /* 0x0000000000017941 */ /* 0x000fea0003800200 */
.L_x_108:
        /* <DEDUP_REMOVED lines=23> */
.L_x_111:
[----:B------:R-:W-:Y:S05]  /*6430*/  BSYNC.RECONVERGENT B1 ;  /* 0x0000000000017941 */ /* 0x000fea0003800200 */
.L_x_110:
        /* <DEDUP_REMOVED lines=23> */
.L_x_113:
[----:B------:R-:W-:Y:S05]  /*65b0*/  BSYNC.RECONVERGENT B1 ;  /* 0x0000000000017941 */ /* 0x000fea0003800200 */
.L_x_112:
[----:B------:R-:W-:Y:S01]  /*65c0*/  DMUL R14, R30, R30 ;  /* 0x0000001e1e0e7228 */ /* 0x000fe20000000000 */
[----:B------:R-:W-:Y:S01]  /*65d0*/  IMAD.MOV.U32 R32, RZ, RZ, 0x1 ;  /* 0x00000001ff207424 */ /* 0x000fe200078e00ff */
[----:B------:R-:W-:Y:S06]  /*65e0*/  BSSY.RECONVERGENT B1, `(.L_x_114) ;  /* 0x000001b000017945 */ /* 0x000fec0003800200 */
[----:B------:R-:W-:-:S08]  /*65f0*/  DFMA R14, R10, R10, R14 ;  /* 0x0000000a0a0e722b */ /* 0x000fd0000000000e */
[----:B------:R-:W-:-:S06]  /*6600*/  DFMA R40, R34, R34, R14 ;  /* 0x000000222228722b */ /* 0x000fcc000000000e */
[----:B------:R-:W0:Y:S02]  /*6610*/  MUFU.RCP64H R33, R41 ;  /* 0x0000002900217308 */ /* 0x000e240000001800 */
[----:B0-----:R-:W-:-:S08]  /*6620*/  DFMA R14, -R40, R32, 1 ;  /* 0x3ff00000280e742b */ /* 0x001fd00000000120 */
[----:B------:R-:W-:Y:S02]  /*6630*/  DFMA R36, R14, R14, R14 ;  /* 0x0000000e0e24722b */ /* 0x000fe4000000000e */
[----:B------:R-:W-:-:S06]  /*6640*/  DMUL R14, R44, R30 ;  /* 0x0000001e2c0e7228 */ /* 0x000fcc0000000000 */
[----:B------:R-:W-:Y:S02]  /*6650*/  DFMA R36, R32, R36, R32 ;  /* 0x000000242024722b */ /* 0x000fe40000000020 */
[----:B------:R-:W-:-:S06]  /*6660*/  DFMA R14, R42, R10, R14 ;  /* 0x0000000a2a0e722b */ /* 0x000fcc000000000e */
[----:B------:R-:W-:Y:S02]  /*6670*/  DFMA R32, -R40, R36, 1 ;  /* 0x3ff000002820742b */ /* 0x000fe40000000124 */
[----:B------:R-:W-:-:S06]  /*6680*/  DFMA R48, R46, R34, R14 ;  /* 0x000000222e30722b */ /* 0x000fcc000000000e */
[----:B------:R-:W-:-:S04]  /*6690*/  DFMA R32, R36, R32, R36 ;  /* 0x000000202420722b */ /* 0x000fc80000000024 */
[----:B------:R-:W-:-:S04]  /*66a0*/  FSETP.GEU.AND P1, PT, |R49|, 6.5827683646048100446e-37, PT ;  /* 0x036000003100780b */ /* 0x000fc80003f2e200 */
[----:B------:R-:W-:-:S08]  /*66b0*/  DMUL R38, R48, R32 ;  /* 0x0000002030267228 */ /* 0x000fd00000000000 */
[----:B------:R-:W-:-:S08]  /*66c0*/  DFMA R14, -R40, R38, R48 ;  /* 0x00000026280e722b */ /* 0x000fd00000000130 */
        /* <DEDUP_REMOVED lines=12> */
.L_x_115:
[----:B------:R-:W-:Y:S05]  /*6790*/  BSYNC.RECONVERGENT B1 ;  /* 0x0000000000017941 */ /* 0x000fea0003800200 */
.L_x_114:
[C---:B------:R-:W-:Y:S01]  /*67a0*/  DFMA R14, R38.reuse, -R10, R42 ;  /* 0x8000000a260e722b */ /* 0x040fe2000000002a */
[----:B------:R-:W-:Y:S01]  /*67b0*/  BSSY.RECONVERGENT B0, `(.L_x_116) ;  /* 0x0000007000007945 */ /* 0x000fe20003800200 */
[C---:B------:R-:W-:Y:S01]  /*67c0*/  DFMA R32, R38.reuse, -R30, R44 ;  /* 0x8000001e2620722b */ /* 0x040fe2000000002c */
[----:B------:R-:W-:Y:S01]  /*67d0*/  MOV R18, 0x6820 ;  /* 0x0000682000127802 */ /* 0x000fe20000000f00 */
[----:B------:R-:W-:Y:S01]  /*67e0*/  DFMA R38, R38, -R34, R46 ;  /* 0x800000222626722b */ /* 0x000fe2000000002e */
[----:B------:R-:W-:-:S03]  /*67f0*/  UMOV UR7, 0x40000000 ;  /* 0x4000000000077882 */ /* 0x000fc60000000000 */
[----:B------:R-:W-:-:S11]  /*6800*/  DADD R56, -RZ, |R14| ;  /* 0x00000000ff387229 */ /* 0x000fd6000000050e */
[----:B------:R-:W-:Y:S05]  /*6810*/  CALL.REL.NOINC `($_Z20Duffing1989RK4_ClDynPdS_S_S_S_S_PKdS1_S1_j$__internal_accurate_pow) ;  /* 0x0000004400b07944 */ /* 0x000fea0003c00000 */
[----:B------:R-:W-:Y:S05]  /*6820*/  BSYNC.RECONVERGENT B0 ;  /* 0x0000000000007941 */ /* 0x000fea0003800200 */
.L_x_116:
        /* <DEDUP_REMOVED lines=15> */
.L_x_118:
[----:B------:R-:W-:Y:S05]  /*6920*/  BSYNC.RECONVERGENT B0 ;  /* 0x0000000000007941 */ /* 0x000fea0003800200 */
.L_x_117:
[----:B------:R-:W-:Y:S01]  /*6930*/  BSSY.RECONVERGENT B0, `(.L_x_119) ;  /* 0x0000006000007945 */ /* 0x000fe20003800200 */
[----:B------:R-:W-:Y:S01]  /*6940*/  IMAD.MOV.U32 R56, RZ, RZ, R42 ;  /* 0x000000ffff387224 */ /* 0x000fe200078e002a */
[----:B------:R-:W-:Y:S01]  /*6950*/  MOV R18, 0x6990 ;  /* 0x0000699000127802 */ /* 0x000fe20000000f00 */
[----:B------:R-:W-:Y:S01]  /*6960*/  IMAD.MOV.U32 R57, RZ, RZ, R43 ;  /* 0x000000ffff397224 */ /* 0x000fe200078e002b */
[----:B------:R-:W-:-:S06]  /*6970*/  UMOV UR7, 0x40000000 ;  /* 0x4000000000077882 */ /* 0x000fcc0000000000 */
[----:B------:R-:W-:Y:S05]  /*6980*/  CALL.REL.NOINC `($_Z20Duffing1989RK4_ClDynPdS_S_S_S_S_PKdS1_S1_j$__internal_accurate_pow) ;  /* 0x0000004400547944 */ /* 0x000fea0003c00000 */
[----:B------:R-:W-:Y:S05]  /*6990*/  BSYNC.RECONVERGENT B0 ;  /* 0x0000000000007941 */ /* 0x000fea0003800200 */
.L_x_119:
        /* <DEDUP_REMOVED lines=19> */
.L_x_121:
[----:B------:R-:W-:Y:S05]  /*6ad0*/  BSYNC.RECONVERGENT B0 ;  /* 0x0000000000007941 */ /* 0x000fea0003800200 */
.L_x_120:
        /* <DEDUP_REMOVED lines=10> */
.L_x_122:
        /* <DEDUP_REMOVED lines=15> */
.L_x_124:
[----:B------:R-:W-:Y:S05]  /*6c70*/  BSYNC.RECONVERGENT B0 ;  /* 0x0000000000007941 */ /* 0x000fea0003800200 */
.L_x_123:
[----:B------:R-:W-:Y:S01]  /*6c80*/  FSEL R42, R56, RZ, P2 ;  /* 0x000000ff382a7208 */ /* 0x000fe20001000000 */
[----:B------:R-:W-:Y:S01]  /*6c90*/  IMAD.MOV.U32 R44, RZ, RZ, 0x0 ;  /* 0x00000000ff2c7424 */ /* 0x000fe200078e00ff */
[----:B------:R-:W-:Y:S01]  /*6ca0*/  FSEL R43, R57, 1.875, P2 ;  /* 0x3ff00000392b7808 */ /* 0x000fe20001000000 */
[----:B------:R-:W-:Y:S01]  /*6cb0*/  IMAD.MOV.U32 R45, RZ, RZ, 0x3fd80000 ;  /* 0x3fd80000ff2d7424 */ /* 0x000fe200078e00ff */
[----:B------:R-:W-:Y:S01]  /*6cc0*/  BSSY.RECONVERGENT B0, `(.L_x_125) ;  /* 0x000001c000007945 */ /* 0x000fe20003800200 */
[----:B------:R-:W-:Y:S02]  /*6cd0*/  DADD R12, -R12, R20 ;  /* 0x000000000c0c7229 */ /* 0x000fe40000000114 */
[----:B------:R-:W-:Y:S02]  /*6ce0*/  DADD R28, -R28, R22 ;  /* 0x000000001c1c7229 */ /* 0x000fe40000000116 */
[----:B------:R-:W-:-:S06]  /*6cf0*/  DADD R48, R36, R42 ;  /* 0x0000000024307229 */ /* 0x000fcc000000002a */
[----:B------:R-:W0:Y:S04]  /*6d00*/  MUFU.RSQ64H R37, R49 ;  /* 0x0000003100257308 */ /* 0x000e280000001c00 */
[----:B------:R-:W-:-:S05]  /*6d10*/  VIADD R36, R49, 0xfcb00000 ;  /* 0xfcb0000031247836 */ /* 0x000fca0000000000 */
[----:B------:R-:W-:Y:S01]  /*6d20*/  ISETP.GE.U32.AND P0, PT, R36, 0x7ca00000, PT ;  /* 0x7ca000002400780c */ /* 0x000fe20003f06070 */
[----:B0-----:R-:W-:-:S08]  /*6d30*/  DMUL R42, R36, R36 ;  /* 0x00000024242a7228 */ /* 0x001fd00000000000 */
[----:B------:R-:W-:-:S08]  /*6d40*/  DFMA R42, R48, -R42, 1 ;  /* 0x3ff00000302a742b */ /* 0x000fd0000000082a */
[----:B------:R-:W-:Y:S02]  /*6d50*/  DFMA R44, R42, R44, 0.5 ;  /* 0x3fe000002a2c742b */ /* 0x000fe4000000002c */
[----:B------:R-:W-:-:S08]  /*6d60*/  DMUL R42, R36, R42 ;  /* 0x0000002a242a7228 */ /* 0x000fd00000000000 */
[----:B------:R-:W-:Y:S02]  /*6d70*/  DFMA R50, R44, R42, R36 ;  /* 0x0000002a2c32722b */ /* 0x000fe40000000024 */
[----:B------:R-:W-:-:S06]  /*6d80*/  DADD R44, -R26, R24 ;  /* 0x000000001a2c7229 */ /* 0x000fcc0000000118 */
        /* <DEDUP_REMOVED lines=11> */
[----:B------:R-:W-:-:S07]  /*6e40*/  IMAD.MOV.U32 R53, RZ, RZ, R47 ;  /* 0x000000ffff357224 */ /* 0x000fce00078e002f */
[----:B------:R-:W-:Y:S05]  /*6e50*/  CALL.REL.NOINC `($__internal_2_$__cuda_sm20_dsqrt_rn_f64_mediumpath_v1) ;  /* 0x0000003c005c7944 */ /* 0x000fea0003c00000 */
[----:B------:R-:W-:Y:S02]  /*6e60*/  IMAD.MOV.U32 R42, RZ, RZ, R50 ;  /* 0x000000ffff2a7224 */ /* 0x000fe400078e0032 */
[----:B------:R-:W-:-:S07]  /*6e70*/  IMAD.MOV.U32 R43, RZ, RZ, R51 ;  /* 0x000000ffff2b7224 */ /* 0x000fce00078e0033 */
.L_x_126:
[----:B------:R-:W-:Y:S05]  /*6e80*/  BSYNC.RECONVERGENT B0 ;  /* 0x0000000000007941 */ /* 0x000fea0003800200 */
.L_x_125:
        /* <DEDUP_REMOVED lines=23> */
.L_x_128:
[----:B------:R-:W-:Y:S05]  /*7000*/  BSYNC.RECONVERGENT B1 ;  /* 0x0000000000017941 */ /* 0x000fea0003800200 */
.L_x_127:
        /* <DEDUP_REMOVED lines=23> */
.L_x_130:
[----:B------:R-:W-:Y:S05]  /*7180*/  BSYNC.RECONVERGENT B1 ;  /* 0x0000000000017941 */ /* 0x000fea0003800200 */
.L_x_129:
        /* <DEDUP_REMOVED lines=23> */
.L_x_132:
[----:B------:R-:W-:Y:S05]  /*7300*/  BSYNC.RECONVERGENT B1 ;  /* 0x0000000000017941 */ /* 0x000fea0003800200 */
.L_x_131:
[----:B------:R-:W0:Y:S01]  /*7310*/  MUFU.RCP64H R39, R41 ;  /* 0x0000002900277308 */ /* 0x000e220000001800 */
[----:B------:R-:W-:Y:S01]  /*7320*/  IMAD.MOV.U32 R38, RZ, RZ, 0x1 ;  /* 0x00000001ff267424 */ /* 0x000fe200078e00ff */
[----:B------:R-:W-:Y:S05]  /*7330*/  BSSY.RECONVERGENT B1, `(.L_x_133) ;  /* 0x0000018000017945 */ /* 0x000fea0003800200 */
        /* <DEDUP_REMOVED lines=23> */
.L_x_134:
[----:B------:R-:W-:Y:S05]  /*74b0*/  BSYNC.RECONVERGENT B1 ;  /* 0x0000000000017941 */ /* 0x000fea0003800200 */
.L_x_133:
        /* <DEDUP_REMOVED lines=23> */
[----:B------:R-:W-:-:S07]  /*7630*/  IMAD.MOV.U32 R53, RZ, RZ, R49 ;  /* 0x000000ffff357224 */ /* 0x000fce00078e0031 */
[----:B------:R-:W-:Y:S05]  /*7640*/  CALL.REL.NOINC `($__internal_1_$__cuda_sm20_div_rn_f64_full) ;  /* 0x0000002c00f47944 */ /* 0x000fea0003c00000 */
[----:B------:R-:W-:Y:S02]  /*7650*/  IMAD.MOV.U32 R38, RZ, RZ, R58 ;  /* 0x000000ffff267224 */ /* 0x000fe400078e003a */
[----:B------:R-:W-:-:S07]  /*7660*/  IMAD.MOV.U32 R39, RZ, RZ, R59 ;  /* 0x000000ffff277224 */ /* 0x000fce00078e003b */
.L_x_136:
[----:B------:R-:W-:Y:S05]  /*7670*/  BSYNC.RECONVERGENT B1 ;  /* 0x0000000000017941 */ /* 0x000fea0003800200 */
.L_x_135:
[C---:B------:R-:W-:Y:S01]  /*7680*/  DFMA R12, R26.reuse, -R10, R12 ;  /* 0x8000000a1a0c722b */ /* 0x040fe2000000000c */
[----:B------:R-:W-:Y:S01]  /*7690*/  BSSY.RECONVERGENT B0, `(.L_x_137) ;  /* 0x000000a000007945 */ /* 0x000fe20003800200 */
[C---:B------:R-:W-:Y:S01]  /*76a0*/  DFMA R28, R26.reuse, -R30, R28 ;  /* 0x8000001e1a1c722b */ /* 0x040fe2000000001c */
[----:B------:R-:W-:Y:S01]  /*76b0*/  MOV R18, 0x7730 ;  /* 0x0000773000127802 */ /* 0x000fe20000000f00 */
[----:B------:R-:W-:Y:S01]  /*76c0*/  DFMA R26, R26, -R34, R44 ;  /* 0x800000221a1a722b */ /* 0x000fe2000000002c */
[----:B------:R-:W-:-:S03]  /*76d0*/  UMOV UR7, 0x40000000 ;  /* 0x4000000000077882 */ /* 0x000fc60000000000 */
[C---:B------:R-:W-:Y:S02]  /*76e0*/  DFMA R12, R38.reuse, -R36, R12 ;  /* 0x80000024260c722b */ /* 0x040fe4000000000c */
[C---:B------:R-:W-:Y:S02]  /*76f0*/  DFMA R28, R38.reuse, -R14, R28 ;  /* 0x8000000e261c722b */ /* 0x040fe4000000001c */
[----:B------:R-:W-:-:S04]  /*7700*/  DFMA R26, R38, -R32, R26 ;  /* 0x80000020261a722b */ /* 0x000fc8000000001a */
[----:B------:R-:W-:-:S11]  /*7710*/  DADD R56, -RZ, |R12| ;  /* 0x00000000ff387229 */ /* 0x000fd6000000050c */
[----:B------:R-:W-:Y:S05]  /*7720*/  CALL.REL.NOINC `($_Z20Duffing1989RK4_ClDynPdS_S_S_S_S_PKdS1_S1_j$__internal_accurate_pow) ;  /* 0x0000003400ec7944 */ /* 0x000fea0003c00000 */
[----:B------:R-:W-:Y:S05]  /*7730*/  BSYNC.RECONVERGENT B0 ;  /* 0x0000000000007941 */ /* 0x000fea0003800200 */
.L_x_137:
        /* <DEDUP_REMOVED lines=15> */
.L_x_139:
[----:B------:R-:W-:Y:S05]  /*7830*/  BSYNC.RECONVERGENT B0 ;  /* 0x0000000000007941 */ /* 0x000fea0003800200 */
.L_x_138:
[----:B------:R-:W-:Y:S01]  /*7840*/  BSSY.RECONVERGENT B0, `(.L_x_140) ;  /* 0x0000006000007945 */ /* 0x000fe20003800200 */
[----:B------:R-:W-:Y:S01]  /*7850*/  IMAD.MOV.U32 R56, RZ, RZ, R40 ;  /* 0x000000ffff387224 */ /* 0x000fe200078e0028 */
[----:B------:R-:W-:Y:S01]  /*7860*/  MOV R18, 0x78a0 ;  /* 0x000078a000127802 */ /* 0x000fe20000000f00 */
[----:B------:R-:W-:Y:S01]  /*7870*/  IMAD.MOV.U32 R57, RZ, RZ, R41 ;  /* 0x000000ffff397224 */ /* 0x000fe200078e0029 */
[----:B------:R-:W-:-:S06]  /*7880*/  UMOV UR7, 0x40000000 ;  /* 0x4000000000077882 */ /* 0x000fcc0000000000 */
[----:B------:R-:W-:Y:S05]  /*7890*/  CALL.REL.NOINC `($_Z20Duffing1989RK4_ClDynPdS_S_S_S_S_PKdS1_S1_j$__internal_accurate_pow) ;  /* 0x0000003400907944 */ /* 0x000fea0003c00000 */
[----:B------:R-:W-:Y:S05]  /*78a0*/  BSYNC.RECONVERGENT B0 ;  /* 0x0000000000007941 */ /* 0x000fea0003800200 */
.L_x_140:
        /* <DEDUP_REMOVED lines=19> */
.L_x_142:
[----:B------:R-:W-:Y:S05]  /*79e0*/  BSYNC.RECONVERGENT B0 ;  /* 0x0000000000007941 */ /* 0x000fea0003800200 */
.L_x_141:
        /* <DEDUP_REMOVED lines=10> */
.L_x_143:
        /* <DEDUP_REMOVED lines=15> */
.L_x_145:
[----:B------:R-:W-:Y:S05]  /*7b80*/  BSYNC.RECONVERGENT B0 ;  /* 0x0000000000007941 */ /* 0x000fea0003800200 */
.L_x_144:
[----:B------:R-:W-:Y:S01]  /*7b90*/  FSEL R40, R56, RZ, P2 ;  /* 0x000000ff38287208 */ /* 0x000fe20001000000 */
[----:B------:R-:W-:Y:S01]  /*7ba0*/  IMAD.MOV.U32 R44, RZ, RZ, 0x0 ;  /* 0x00000000ff2c7424 */ /* 0x000fe200078e00ff */
[----:B------:R-:W-:Y:S01]  /*7bb0*/  FSEL R41, R57, 1.875, P2 ;  /* 0x3ff0000039297808 */ /* 0x000fe20001000000 */
[----:B------:R-:W-:Y:S01]  /*7bc0*/  IMAD.MOV.U32 R45, RZ, RZ, 0x3fd80000 ;  /* 0x3fd80000ff2d7424 */ /* 0x000fe200078e00ff */
[----:B------:R-:W-:Y:S04]  /*7bd0*/  BSSY.RECONVERGENT B0, `(.L_x_146) ;  /* 0x000001d000007945 */ /* 0x000fe80003800200 */
        /* <DEDUP_REMOVED lines=22> */
[----:B------:R-:W-:Y:S02]  /*7d40*/  IMAD.MOV.U32 R60, RZ, RZ, R51 ;  /* 0x000000ffff3c7224 */ /* 0x000fe400078e0033 */
[----:B------:R-:W-:Y:S02]  /*7d50*/  IMAD.MOV.U32 R50, RZ, RZ, R38 ;  /* 0x000000ffff327224 */ /* 0x000fe400078e0026 */
[----:B------:R-:W-:-:S07]  /*7d60*/  IMAD.MOV.U32 R53, RZ, RZ, R45 ;  /* 0x000000ffff357224 */ /* 0x000fce00078e002d */
[----:B------:R-:W-:Y:S05]  /*7d70*/  CALL.REL.NOINC `($__internal_2_$__cuda_sm20_dsqrt_rn_f64_mediumpath_v1) ;  /* 0x0000002c00947944 */ /* 0x000fea0003c00000 */
[----:B------:R-:W-:Y:S02]  /*7d80*/  IMAD.MOV.U32 R40, RZ, RZ, R50 ;  /* 0x000000ffff287224 */ /* 0x000fe400078e0032 */
[----:B------:R-:W-:-:S07]  /*7d90*/  IMAD.MOV.U32 R41, RZ, RZ, R51 ;  /* 0x000000ffff297224 */ /* 0x000fce00078e0033 */
.L_x_147:
[----:B------:R-:W-:Y:S05]  /*7da0*/  BSYNC.RECONVERGENT B0 ;  /* 0x0000000000007941 */ /* 0x000fea0003800200 */
.L_x_146:
[----:B------:R-:W0:Y:S01]  /*7db0*/  MUFU.RCP64H R39, 9.9999946542084217072e-05 ;  /* 0x3f1a36e200277908 */ /* 0x000e220000001800 */
[----:B------:R-:W-:Y:S01]  /*7dc0*/  IMAD.MOV.U32 R46, RZ, RZ, -0x14e3bcd3 ;  /* 0xeb1c432dff2e7424 */ /* 0x000fe200078e00ff */
[----:B------:R-:W-:Y:S01]  /*7dd0*/  FSETP.GEU.AND P1, PT, |R17|, 6.5827683646048100446e-37, PT ;  /* 0x036000001100780b */ /* 0x000fe20003f2e200 */
[----:B------:R-:W-:Y:S01]  /*7de0*/  IMAD.MOV.U32 R47, RZ, RZ, 0x3f1a36e2 ;  /* 0x3f1a36e2ff2f7424 */ /* 0x000fe200078e00ff */
[----:B------:R-:W-:Y:S01]  /*7df0*/  BSSY.RECONVERGENT B1, `(.L_x_148) ;  /* 0x0000015000017945 */ /* 0x000fe20003800200 */
[----:B------:R-:W-:-:S06]  /*7e00*/  IMAD.MOV.U32 R38, RZ, RZ, 0x1 ;  /* 0x00000001ff267424 */ /* 0x000fcc00078e00ff */
        /* <DEDUP_REMOVED lines=8> */
[----:B------:R-:W-:-:S05]  /*7e90*/  FFMA R18, RZ, 0.60239994525909423828, R39 ;  /* 0x3f1a36e2ff127823 */ /* 0x000fca0000000027 */
[----:B------:R-:W-:-:S13]  /*7ea0*/  FSETP.GT.AND P0, PT, |R18|, 1.469367938527859385e-39, PT ;  /* 0x001000001200780b */ /* 0x000fda0003f04200 */
[----:B------:R-:W-:Y:S05]  /*7eb0*/  @P0 BRA P1, `(.L_x_149) ;  /* 0x0000000000200947 */ /* 0x000fea0000800000 */
[----:B------:R-:W-:Y:S01]  /*7ec0*/  IMAD.MOV.U32 R52, RZ, RZ, R16 ;  /* 0x000000ffff347224 */ /* 0x000fe200078e0010 */
[----:B------:R-:W-:Y:S01]  /*7ed0*/  MOV R18, 0x7f20 ;  /* 0x00007f2000127802 */ /* 0x000fe20000000f00 */
[----:B------:R-:W-:Y:S02]  /*7ee0*/  IMAD.MOV.U32 R53, RZ, RZ, R17 ;  /* 0x000000ffff357224 */ /* 0x000fe400078e0011 */
[----:B------:R-:W-:Y:S02]  /*7ef0*/  IMAD.MOV.U32 R50, RZ, RZ, -0x14e3bcd3 ;  /* 0xeb1c432dff327424 */ /* 0x000fe400078e00ff */
[----:B------:R-:W-:-:S07]  /*7f00*/  IMAD.MOV.U32 R51, RZ, RZ, 0x3f1a36e2 ;  /* 0x3f1a36e2ff337424 */ /* 0x000fce00078e00ff */
[----:B------:R-:W-:Y:S05]  /*7f10*/  CALL.REL.NOINC `($__internal_1_$__cuda_sm20_div_rn_f64_full) ;  /* 0x0000002400c07944 */ /* 0x000fea0003c00000 */
[----:B------:R-:W-:Y:S02]  /*7f20*/  IMAD.MOV.U32 R38, RZ, RZ, R58 ;  /* 0x000000ffff267224 */ /* 0x000fe400078e003a */
[----:B------:R-:W-:-:S07]  /*7f30*/  IMAD.MOV.U32 R39, RZ, RZ, R59 ;  /* 0x000000ffff277224 */ /* 0x000fce00078e003b */
.L_x_149:
[----:B------:R-:W-:Y:S05]  /*7f40*/  BSYNC.RECONVERGENT B1 ;  /* 0x0000000000017941 */ /* 0x000fea0003800200 */
.L_x_148:
[----:B------:R-:W-:Y:S01]  /*7f50*/  ISETP.GT.AND P0, PT, R39, 0xfffff, PT ;  /* 0x000fffff2700780c */ /* 0x000fe20003f04270 */
[----:B------:R-:W-:Y:S01]  /*7f60*/  IMAD.MOV.U32 R16, RZ, RZ, R38 ;  /* 0x000000ffff107224 */ /* 0x000fe200078e0026 */
[----:B------:R-:W-:Y:S01]  /*7f70*/  BSSY.RECONVERGENT B0, `(.L_x_150) ;  /* 0x0000052000007945 */ /* 0x000fe20003800200 */
[--C-:B------:R-:W-:Y:S02]  /*7f80*/  IMAD.MOV.U32 R17, RZ, RZ, R39.reuse ;  /* 0x000000ffff117224 */ /* 0x100fe400078e0027 */
[----:B------:R-:W-:Y:S02]  /*7f90*/  IMAD.MOV.U32 R18, RZ, RZ, R39 ;  /* 0x000000ffff127224 */ /* 0x000fe400078e0027 */
[----:B------:R-:W-:-:S06]  /*7fa0*/  IMAD.MOV.U32 R53, RZ, RZ, -0x3ff ;  /* 0xfffffc01ff357424 */ /* 0x000fcc00078e00ff */
[----:B------:R-:W-:Y:S01]  /*7fb0*/  @!P0 DMUL R16, R16, 1.80143985094819840000e+16 ;  /* 0x4350000010108828 */ /* 0x000fe20000000000 */
[----:B------:R-:W-:-:S09]  /*7fc0*/  @!P0 IMAD.MOV.U32 R53, RZ, RZ, -0x435 ;  /* 0xfffffbcbff358424 */ /* 0x000fd200078e00ff */
[----:B------:R-:W-:Y:S02]  /*7fd0*/  @!P0 IMAD.MOV.U32 R18, RZ, RZ, R17 ;  /* 0x000000ffff128224 */ /* 0x000fe400078e0011 */
[----:B------:R-:W-:Y:S02]  /*7fe0*/  @!P0 IMAD.MOV.U32 R38, RZ, RZ, R16 ;  /* 0x000000ffff268224 */ /* 0x000fe400078e0010 */
[----:B------:R-:W-:-:S05]  /*7ff0*/  VIADD R39, R18, 0xffffffff ;  /* 0xffffffff12277836 */ /* 0x000fca0000000000 */
[----:B------:R-:W-:-:S13]  /*8000*/  ISETP.GT.U32.AND P1, PT, R39, 0x7feffffe, PT ;  /* 0x7feffffe2700780c */ /* 0x000fda0003f24070 */
[----:B------:R-:W-:Y:S05]  /*8010*/  @P1 BRA `(.L_x_151) ;  /* 0x0000000400041947 */ /* 0x000fea0003800000 */
[----:B------:R-:W-:Y:S01]  /*8020*/  LOP3.LUT R16, R18, 0xfffff, RZ, 0xc0, !PT ;  /* 0x000fffff12107812 */ /* 0x000fe200078ec0ff */
[----:B------:R-:W-:Y:S01]  /*8030*/  IMAD.MOV.U32 R44, RZ, RZ, RZ ;  /* 0x000000ffff2c7224 */ /* 0x000fe200078e00ff */
[----:B------:R-:W-:Y:S01]  /*8040*/  UMOV UR6, 0x3ae80f1e ;  /* 0x3ae80f1e00067882 */ /* 0x000fe20000000000 */
[----:B------:R-:W-:Y:S01]  /*8050*/  IMAD.MOV.U32 R50, RZ, RZ, -0x748574fc ;  /* 0x8b7a8b04ff327424 */ /* 0x000fe200078e00ff */
[----:B------:R-:W-:Y:S01]  /*8060*/  LOP3.LUT R17, R16, 0x3ff00000, RZ, 0xfc, !PT ;  /* 0x3ff0000010117812 */ /* 0x000fe200078efcff */
[----:B------:R-:W-:Y:S01]  /*8070*/  IMAD.MOV.U32 R16, RZ, RZ, R38 ;  /* 0x000000ffff107224 */ /* 0x000fe200078e0026 */
[----:B------:R-:W-:Y:S01]  /*8080*/  UMOV UR7, 0x3eb1380b ;  /* 0x3eb1380b00077882 */ /* 0x000fe20000000000 */
[----:B------:R-:W-:Y:S01]  /*8090*/  IMAD.MOV.U32 R51, RZ, RZ, 0x3ed0ee25 ;  /* 0x3ed0ee25ff337424 */ /* 0x000fe200078e00ff */
[----:B------:R-:W-:Y:S01]  /*80a0*/  ISETP.GE.U32.AND P0, PT, R17, 0x3ff6a09f, PT ;  /* 0x3ff6a09f1100780c */ /* 0x000fe20003f06070 */
[----:B------:R-:W-:Y:S01]  /*80b0*/  UMOV UR8, 0x80000000 ;  /* 0x8000000000087882 */ /* 0x000fe20000000000 */
[----:B------:R-:W-:Y:S01]  /*80c0*/  LEA.HI R53, R18, R53, RZ, 0xc ;  /* 0x0000003512357211 */ /* 0x000fe200078f60ff */
[----:B------:R-:W-:-:S10]  /*80d0*/  UMOV UR9, 0x43300000 ;  /* 0x4330000000097882 */ /* 0x000fd40000000000 */
[----:B------:R-:W-:Y:S02]  /*80e0*/  @P0 VIADD R39, R17, 0xfff00000 ;  /* 0xfff0000011270836 */ /* 0x000fe40000000000 */
[----:B------:R-:W-:Y:S02]  /*80f0*/  @P0 VIADD R53, R53, 0x1 ;  /* 0x0000000135350836 */ /* 0x000fe40000000000 */
[----:B------:R-:W-:-:S03]  /*8100*/  @P0 IMAD.MOV.U32 R17, RZ, RZ, R39 ;  /* 0x000000ffff110224 */ /* 0x000fc600078e0027 */
[----:B------:R-:W-:Y:S01]  /*8110*/  LOP3.LUT R52, R53, 0x80000000, RZ, 0x3c, !PT ;  /* 0x8000000035347812 */ /* 0x000fe200078e3cff */
[----:B------:R-:W-:Y:S02]  /*8120*/  IMAD.MOV.U32 R53, RZ, RZ, 0x43300000 ;  /* 0x43300000ff357424 */ /* 0x000fe400078e00ff */
[C---:B------:R-:W-:Y:S02]  /*8130*/  DADD R38, R16.reuse, 1 ;  /* 0x3ff0000010267429 */ /* 0x040fe40000000000 */
[----:B------:R-:W-:Y:S02]  /*8140*/  DADD R16, R16, -1 ;  /* 0xbff0000010107429 */ /* 0x000fe40000000000 */
[----:B------:R-:W-:Y:S01]  /*8150*/  DADD R52, R52, -UR8 ;  /* 0x8000000834347e29 */ /* 0x000fe20008000000 */
[----:B------:R-:W-:Y:S01]  /*8160*/  UMOV UR8, 0xfefa39ef ;  /* 0xfefa39ef00087882 */ /* 0x000fe20000000000 */
[----:B------:R-:W0:Y:S01]  /*8170*/  MUFU.RCP64H R45, R39 ;  /* 0x00000027002d7308 */ /* 0x000e220000001800 */
[----:B------:R-:W-:Y:S01]  /*8180*/  UMOV UR9, 0x3fe62e42 ;  /* 0x3fe62e4200097882 */ /* 0x000fe20000000000 */
[----:B0-----:R-:W-:-:S08]  /*8190*/  DFMA R46, -R38, R44, 1 ;  /* 0x3ff00000262e742b */ /* 0x001fd0000000012c */
[----:B------:R-:W-:-:S08]  /*81a0*/  DFMA R46, R46, R46, R46 ;  /* 0x0000002e2e2e722b */ /* 0x000fd0000000002e */
[----:B------:R-:W-:-:S08]  /*81b0*/  DFMA R46, R44, R46, R44 ;  /* 0x0000002e2c2e722b */ /* 0x000fd0000000002c */
[----:B------:R-:W-:-:S08]  /*81c0*/  DMUL R44, R16, R46 ;  /* 0x0000002e102c7228 */ /* 0x000fd00000000000 */
[----:B------:R-:W-:-:S08]  /*81d0*/  DFMA R44, R16, R46, R44 ;  /* 0x0000002e102c722b */ /* 0x000fd0000000002c */
[----:B------:R-:W-:-:S08]  /*81e0*/  DMUL R48, R44, R44 ;  /* 0x0000002c2c307228 */ /* 0x000fd00000000000 */
[----:B------:R-:W-:Y:S01]  /*81f0*/  DFMA R38, R48, UR6, R50 ;  /* 0x0000000630267c2b */ /* 0x000fe20008000032 */
[----:B------:R-:W-:Y:S01]  /*8200*/  UMOV UR6, 0x9f02676f ;  /* 0x9f02676f00067882 */ /* 0x000fe20000000000 */
[----:B------:R-:W-:Y:S01]  /*8210*/  UMOV UR7, 0x3ef3b266 ;  /* 0x3ef3b26600077882 */ /* 0x000fe20000000000 */
[----:B------:R-:W-:-:S05]  /*8220*/  DADD R50, R16, -R44 ;  /* 0x0000000010327229 */ /* 0x000fca000000082c */
[----:B------:R-:W-:Y:S01]  /*8230*/  DFMA R38, R48, R38, UR6 ;  /* 0x0000000630267e2b */ /* 0x000fe20008000026 */
[----:B------:R-:W-:Y:S01]  /*8240*/  UMOV UR6, 0xa9ab0956 ;  /* 0xa9ab095600067882 */ /* 0x000fe20000000000 */
[----:B------:R-:W-:Y:S01]  /*8250*/  UMOV UR7, 0x3f1745cb ;  /* 0x3f1745cb00077882 */ /* 0x000fe20000000000 */
[----:B------:R-:W-:-:S05]  /*8260*/  DADD R50, R50, R50 ;  /* 0x0000000032327229 */ /* 0x000fca0000000032 */
[----:B------:R-:W-:Y:S01]  /*8270*/  DFMA R38, R48, R38, UR6 ;  /* 0x0000000630267e2b */ /* 0x000fe20008000026 */
[----:B------:R-:W-:Y:S01]  /*8280*/  UMOV UR6, 0x2d1b5154 ;  /* 0x2d1b515400067882 */ /* 0x000fe20000000000 */
[----:B------:R-:W-:Y:S01]  /*8290*/  UMOV UR7, 0x3f3c71c7 ;  /* 0x3f3c71c700077882 */ /* 0x000fe20000000000 */
[----:B------:R-:W-:Y:S02]  /*82a0*/  DFMA R50, R16, -R44, R50 ;  /* 0x8000002c1032722b */ /* 0x000fe40000000032 */
[----:B------:R-:W-:-:S03]  /*82b0*/  DFMA R16, R52, UR8, R44 ;  /* 0x0000000834107c2b */ /* 0x000fc6000800002c */
[----:B------:R-:W-:Y:S01]  /*82c0*/  DFMA R38, R48, R38, UR6 ;  /* 0x0000000630267e2b */ /* 0x000fe20008000026 */
[----:B------:R-:W-:Y:S01]  /*82d0*/  UMOV UR6, 0x923be72d ;  /* 0x923be72d00067882 */ /* 0x000fe20000000000 */
[----:B------:R-:W-:Y:S01]  /*82e0*/  UMOV UR7, 0x3f624924 ;  /* 0x3f62492400077882 */ /* 0x000fe20000000000 */
[----:B------:R-:W-:-:S05]  /*82f0*/  DMUL R50, R46, R50 ;  /* 0x000000322e327228 */ /* 0x000fca0000000000 */
[----:B------:R-:W-:Y:S01]  /*8300*/  DFMA R38, R48, R38, UR6 ;  /* 0x0000000630267e2b */ /* 0x000fe20008000026 */
[----:B------:R-:W-:Y:S01]  /*8310*/  UMOV UR6, 0x9999a3c4 ;  /* 0x9999a3c400067882 */ /* 0x000fe20000000000 */
[----:B------:R-:W-:-:S06]  /*8320*/  UMOV UR7, 0x3f899999 ;  /* 0x3f89999900077882 */ /* 0x000fcc0000000000 */
[----:B------:R-:W-:Y:S01]  /*8330*/  DFMA R38, R48, R38, UR6 ;  /* 0x0000000630267e2b */ /* 0x000fe20008000026 */
[----:B------:R-:W-:Y:S01]  /*8340*/  UMOV UR6, 0x55555554 ;  /* 0x5555555400067882 */ /* 0x000fe20000000000 */
[----:B------:R-:W-:-:S06]  /*8350*/  UMOV UR7, 0x3fb55555 ;  /* 0x3fb5555500077882 */ /* 0x000fcc0000000000 */
[----:B------:R-:W-:Y:S01]  /*8360*/  DFMA R38, R48, R38, UR6 ;  /* 0x0000000630267e2b */ /* 0x000fe20008000026 */
[----:B------:R-:W-:Y:S01]  /*8370*/  UMOV UR6, 0xfefa39ef ;  /* 0xfefa39ef00067882 */ /* 0x000fe20000000000 */
[----:B------:R-:W-:Y:S02]  /*8380*/  UMOV UR7, 0x3fe62e42 ;  /* 0x3fe62e4200077882 */ /* 0x000fe40000000000 */
[----:B------:R-:W-:Y:S01]  /*8390*/  DFMA R56, R52, -UR6, R16 ;  /* 0x8000000634387c2b */ /* 0x000fe20008000010 */
[----:B------:R-:W-:Y:S01]  /*83a0*/  UMOV UR6, 0x3b39803f ;  /* 0x3b39803f00067882 */ /* 0x000fe20000000000 */
[----:B------:R-:W-:Y:S02]  /*83b0*/  UMOV UR7, 0x3c7abc9e ;  /* 0x3c7abc9e00077882 */ /* 0x000fe40000000000 */
[----:B------:R-:W-:-:S04]  /*83c0*/  DMUL R38, R48, R38 ;  /* 0x0000002630267228 */ /* 0x000fc80000000000 */
[----:B------:R-:W-:-:S04]  /*83d0*/  DADD R56, -R44, R56 ;  /* 0x000000002c387229 */ /* 0x000fc80000000138 */
[----:B------:R-:W-:-:S08]  /*83e0*/  DFMA R38, R44, R38, R50 ;  /* 0x000000262c26722b */ /* 0x000fd00000000032 */
[----:B------:R-:W-:-:S08]  /*83f0*/  DADD R38, R38, -R56 ;  /* 0x0000000026267229 */ /* 0x000fd00000000838 */
[----:B------:R-:W-:-:S08]  /*8400*/  DFMA R38, R52, UR6, R38 ;  /* 0x0000000634267c2b */ /* 0x000fd00008000026 */
[----:B------:R-:W-:Y:S01]  /*8410*/  DADD R38, R16, R38 ;  /* 0x0000000010267229 */ /* 0x000fe20000000026 */
[----:B------:R-:W-:Y:S10]  /*8420*/  BRA `(.L_x_152) ;  /* 0x0000000000187947 */ /* 0x000ff40003800000 */
.L_x_151:
[----:B------:R-:W-:Y:S01]  /*8430*/  IMAD.MOV.U32 R38, RZ, RZ, 0x0 ;  /* 0x00000000ff267424 */ /* 0x000fe200078e00ff */
[----:B------:R-:W-:Y:S01]  /*8440*/  LOP3.LUT P0, RZ, R17, 0x7fffffff, RZ, 0xc0, !PT ;  /* 0x7fffffff11ff7812 */ /* 0x000fe2000780c0ff */
[----:B------:R-:W-:-:S06]  /*8450*/  IMAD.MOV.U32 R39, RZ, RZ, 0x7ff00000 ;  /* 0x7ff00000ff277424 */ /* 0x000fcc00078e00ff */
[----:B------:R-:W-:-:S10]  /*8460*/  DFMA R38, R16, R38, +INF ;  /* 0x7ff000001026742b */ /* 0x000fd40000000026 */
[----:B------:R-:W-:Y:S02]  /*8470*/  FSEL R38, R38, RZ, P0 ;  /* 0x000000ff26267208 */ /* 0x000fe40000000000 */
[----:B------:R-:W-:-:S07]  /*8480*/  FSEL R39, R39, -QNAN , P0 ;  /* 0xfff0000027277808 */ /* 0x000fce0000000000 */
.L_x_152:
[----:B------:R-:W-:Y:S05]  /*8490*/  BSYNC.RECONVERGENT B0 ;  /* 0x0000000000007941 */ /* 0x000fea0003800200 */
.L_x_150:
[----:B------:R-:W0:Y:S01]  /*84a0*/  MUFU.RCP64H R17, 9.9999946542084217072e-05 ;  /* 0x3f1a36e200117908 */ /* 0x000e220000001800 */
[----:B------:R-:W-:Y:S01]  /*84b0*/  IMAD.MOV.U32 R44, RZ, RZ, -0x14e3bcd3 ;  /* 0xeb1c432dff2c7424 */ /* 0x000fe200078e00ff */
[----:B------:R-:W-:Y:S01]  /*84c0*/  FSETP.GEU.AND P1, PT, |R43|, 6.5827683646048100446e-37, PT ;  /* 0x036000002b00780b */ /* 0x000fe20003f2e200 */
[----:B------:R-:W-:Y:S01]  /*84d0*/  IMAD.MOV.U32 R45, RZ, RZ, 0x3f1a36e2 ;  /* 0x3f1a36e2ff2d7424 */ /* 0x000fe200078e00ff */
[----:B------:R-:W-:Y:S01]  /*84e0*/  UIADD3 UR4, UPT, UPT, UR4, 0x1, URZ ;  /* 0x0000000104047890 */ /* 0x000fe2000fffe0ff */
[----:B------:R-:W-:Y:S01]  /*84f0*/  IMAD.MOV.U32 R16, RZ, RZ, 0x1 ;  /* 0x00000001ff107424 */ /* 0x000fe200078e00ff */
[----:B------:R-:W-:Y:S01]  /*8500*/  BSSY.RECONVERGENT B1, `(.L_x_153) ;  /* 0x0000015000017945 */ /* 0x000fe20003800200 */
[----:B------:R-:W-:-:S04]  /*8510*/  DADD R6, R38, R6 ;  /* 0x0000000026067229 */ /* 0x000fc80000000006 */
        /* <DEDUP_REMOVED lines=19> */
.L_x_154:
[----:B------:R-:W-:Y:S05]  /*8650*/  BSYNC.RECONVERGENT B1 ;  /* 0x0000000000017941 */ /* 0x000fea0003800200 */
.L_x_153:
        /* <DEDUP_REMOVED lines=13> */
[C---:B------:R-:W-:Y:S01]  /*8730*/  LOP3.LUT R17, R18.reuse, 0xfffff, RZ, 0xc0, !PT ;  /* 0x000fffff12117812 */ /* 0x040fe200078ec0ff */
[----:B------:R-:W-:Y:S01]  /*8740*/  IMAD.MOV.U32 R42, RZ, RZ, RZ ;  /* 0x000000ffff2a7224 */ /* 0x000fe200078e00ff */
[----:B------:R-:W-:Y:S01]  /*8750*/  UMOV UR6, 0x3ae80f1e ;  /* 0x3ae80f1e00067882 */ /* 0x000fe20000000000 */
[----:B------:R-:W-:Y:S01]  /*8760*/  IMAD.MOV.U32 R48, RZ, RZ, -0x748574fc ;  /* 0x8b7a8b04ff307424 */ /* 0x000fe200078e00ff */
[----:B------:R-:W-:Y:S01]  /*8770*/  LOP3.LUT R17, R17, 0x3ff00000, RZ, 0xfc, !PT ;  /* 0x3ff0000011117812 */ /* 0x000fe200078efcff */
[----:B------:R-:W-:Y:S01]  /*8780*/  IMAD.MOV.U32 R49, RZ, RZ, 0x3ed0ee25 ;  /* 0x3ed0ee25ff317424 */ /* 0x000fe200078e00ff */
[----:B------:R-:W-:Y:S01]  /*8790*/  UMOV UR7, 0x3eb1380b ;  /* 0x3eb1380b00077882 */ /* 0x000fe20000000000 */
[----:B------:R-:W-:Y:S01]  /*87a0*/  LEA.HI R51, R18, R51, RZ, 0xc ;  /* 0x0000003312337211 */ /* 0x000fe200078f60ff */
[----:B------:R-:W-:Y:S01]  /*87b0*/  UMOV UR8, 0x80000000 ;  /* 0x8000000000087882 */ /* 0x000fe20000000000 */
[----:B------:R-:W-:Y:S01]  /*87c0*/  ISETP.GE.U32.AND P0, PT, R17, 0x3ff6a09f, PT ;  /* 0x3ff6a09f1100780c */ /* 0x000fe20003f06070 */
[----:B------:R-:W-:-:S12]  /*87d0*/  UMOV UR9, 0x43300000 ;  /* 0x4330000000097882 */ /* 0x000fd80000000000 */
        /* <DEDUP_REMOVED lines=53> */
.L_x_156:
[----:B------:R-:W-:Y:S01]  /*8b30*/  IMAD.MOV.U32 R16, RZ, RZ, 0x0 ;  /* 0x00000000ff107424 */ /* 0x000fe200078e00ff */
[----:B------:R-:W-:Y:S01]  /*8b40*/  LOP3.LUT P0, RZ, R39, 0x7fffffff, RZ, 0xc0, !PT ;  /* 0x7fffffff27ff7812 */ /* 0x000fe2000780c0ff */
[----:B------:R-:W-:-:S06]  /*8b50*/  IMAD.MOV.U32 R17, RZ, RZ, 0x7ff00000 ;  /* 0x7ff00000ff117424 */ /* 0x000fcc00078e00ff */
[----:B------:R-:W-:-:S10]  /*8b60*/  DFMA R16, R38, R16, +INF ;  /* 0x7ff000002610742b */ /* 0x000fd40000000010 */
[----:B------:R-:W-:Y:S02]  /*8b70*/  FSEL R38, R16, RZ, P0 ;  /* 0x000000ff10267208 */ /* 0x000fe40000000000 */
[----:B------:R-:W-:-:S07]  /*8b80*/  FSEL R39, R17, -QNAN , P0 ;  /* 0xfff0000011277808 */ /* 0x000fce0000000000 */
.L_x_157:
[----:B------:R-:W-:Y:S05]  /*8b90*/  BSYNC.RECONVERGENT B0 ;  /* 0x0000000000007941 */ /* 0x000fea0003800200 */
.L_x_155:
[----:B------:R-:W0:Y:S01]  /*8ba0*/  MUFU.RCP64H R17, 9.9999946542084217072e-05 ;  /* 0x3f1a36e200117908 */ /* 0x000e220000001800 */
[----:B------:R-:W-:Y:S01]  /*8bb0*/  IMAD.MOV.U32 R42, RZ, RZ, -0x14e3bcd3 ;  /* 0xeb1c432dff2a7424 */ /* 0x000fe200078e00ff */
[----:B------:R-:W-:Y:S01]  /*8bc0*/  FSETP.GEU.AND P1, PT, |R41|, 6.5827683646048100446e-37, PT ;  /* 0x036000002900780b */ /* 0x000fe20003f2e200 */
[----:B------:R-:W-:Y:S01]  /*8bd0*/  IMAD.MOV.U32 R43, RZ, RZ, 0x3f1a36e2 ;  /* 0x3f1a36e2ff2b7424 */ /* 0x000fe200078e00ff */
[----:B------:R-:W-:Y:S01]  /*8be0*/  BSSY.RECONVERGENT B1, `(.L_x_158) ;  /* 0x0000016000017945 */ /* 0x000fe20003800200 */
[----:B------:R-:W-:Y:S01]  /*8bf0*/  IMAD.MOV.U32 R16, RZ, RZ, 0x1 ;  /* 0x00000001ff107424 */ /* 0x000fe200078e00ff */
[----:B------:R-:W-:-:S05]  /*8c00*/  DADD R4, R38, R4 ;  /* 0x0000000026047229 */ /* 0x000fca0000000004 */
        /* <DEDUP_REMOVED lines=19> */
.L_x_159:
[----:B------:R-:W-:Y:S05]  /*8d40*/  BSYNC.RECONVERGENT B1 ;  /* 0x0000000000017941 */ /* 0x000fea0003800200 */
.L_x_158:
        /* <DEDUP_REMOVED lines=77> */
.L_x_161:
[----:B------:R-:W-:Y:S01]  /*9220*/  IMAD.MOV.U32 R16, RZ, RZ, 0x0 ;  /* 0x00000000ff107424 */ /* 0x000fe200078e00ff */
[----:B------:R-:W-:Y:S01]  /*9230*/  LOP3.LUT P0, RZ, R39, 0x7fffffff, RZ, 0xc0, !PT ;  /* 0x7fffffff27ff7812 */ /* 0x000fe2000780c0ff */
[----:B------:R-:W-:-:S06]  /*9240*/  IMAD.MOV.U32 R17, RZ, RZ, 0x7ff00000 ;  /* 0x7ff00000ff117424 */ /* 0x000fcc00078e00ff */
[----:B------:R-:W-:-:S10]  /*9250*/  DFMA R16, R38, R16, +INF ;  /* 0x7ff000002610742b */ /* 0x000fd40000000010 */
[----:B------:R-:W-:Y:S02]  /*9260*/  FSEL R16, R16, RZ, P0 ;  /* 0x000000ff10107208 */ /* 0x000fe40000000000 */
[----:B------:R-:W-:-:S07]  /*9270*/  FSEL R17, R17, -QNAN , P0 ;  /* 0xfff0000011117808 */ /* 0x000fce0000000000 */
.L_x_162:
[----:B------:R-:W-:Y:S05]  /*9280*/  BSYNC.RECONVERGENT B0 ;  /* 0x0000000000007941 */ /* 0x000fea0003800200 */
.L_x_160:
[----:B------:R-:W0:Y:S01]  /*9290*/  MUFU.RCP64H R39, R9 ;  /* 0x0000000900277308 */ /* 0x000e220000001800 */
[----:B------:R-:W-:Y:S01]  /*92a0*/  VIADD R38, R9, 0x300402 ;  /* 0x0030040209267836 */ /* 0x000fe20000000000 */
[----:B------:R-:W-:-:S04]  /*92b0*/  DADD R2, R16, R2 ;  /* 0x0000000010027229 */ /* 0x000fc80000000002 */
[----:B------:R-:W-:Y:S01]  /*92c0*/  FSETP.GEU.AND P0, PT, |R38|, 5.8789094863358348022e-39, PT ;  /* 0x004004022600780b */ /* 0x000fe20003f0e200 */
[----:B0-----:R-:W-:-:S08]  /*92d0*/  DFMA R42, -R8, R38, 1 ;  /* 0x3ff00000082a742b */ /* 0x001fd00000000126 */
[----:B------:R-:W-:-:S08]  /*92e0*/  DFMA R42, R42, R42, R42 ;  /* 0x0000002a2a2a722b */ /* 0x000fd0000000002a */
[----:B------:R-:W-:-:S08]  /*92f0*/  DFMA R42, R38, R42, R38 ;  /* 0x0000002a262a722b */ /* 0x000fd00000000026 */
[----:B------:R-:W-:-:S08]  /*9300*/  DFMA R44, -R8, R42, 1 ;  /* 0x3ff00000082c742b */ /* 0x000fd0000000012a */
[----:B------:R-:W-:Y:S01]  /*9310*/  DFMA R42, R42, R44, R42 ;  /* 0x0000002c2a2a722b */ /* 0x000fe2000000002a */
[----:B------:R-:W-:Y:S10]  /*9320*/  @P0 BRA `(.L_x_163) ;  /* 0x0000000000100947 */ /* 0x000ff40003800000 */
[----:B------:R-:W-:Y:S02]  /*9330*/  LOP3.LUT R16, R9, 0x7fffffff, RZ, 0xc0, !PT ;  /* 0x7fffffff09107812 */ /* 0x000fe400078ec0ff */
[----:B------:R-:W-:-:S03]  /*9340*/  MOV R18, 0x9370 ;  /* 0x0000937000127802 */ /* 0x000fc60000000f00 */
[----:B------:R-:W-:-:S07]  /*9350*/  VIADD R43, R16, 0xfff00000 ;  /* 0xfff00000102b7836 */ /* 0x000fce0000000000 */
[----:B------:R-:W-:Y:S05]  /*9360*/  CALL.REL.NOINC `($__internal_0_$__cuda_sm20_dblrcp_rn_slowpath_v3) ;  /* 0x0000001000087944 */ /* 0x000fea0003c00000 */
.L_x_163:
[----:B------:R-:W0:Y:S01]  /*9370*/  MUFU.RCP64H R17, R41 ;  /* 0x0000002900117308 */ /* 0x000e220000001800 */
[----:B------:R-:W-:Y:S01]  /*9380*/  IMAD.MOV.U32 R16, RZ, RZ, 0x1 ;  /* 0x00000001ff107424 */ /* 0x000fe200078e00ff */
[----:B------:R-:W-:Y:S01]  /*9390*/  DMUL R44, R4, R42 ;  /* 0x0000002a042c7228 */ /* 0x000fe20000000000 */
[----:B------:R-:W-:Y:S01]  /*93a0*/  IMAD R51, R19, 0x8, R0 ;  /* 0x0000000813337824 */ /* 0x000fe200078e0200 */
[----:B------:R-:W-:Y:S01]  /*93b0*/  FSETP.GEU.AND P1, PT, |R13|, 6.5827683646048100446e-37, PT ;  /* 0x036000000d00780b */ /* 0x000fe20003f2e200 */
[----:B------:R-:W-:Y:S01]  /*93c0*/  UMOV UR6, 0xeb1c432d ;  /* 0xeb1c432d00067882 */ /* 0x000fe20000000000 */
[----:B------:R-:W-:Y:S01]  /*93d0*/  UMOV UR7, 0x3f1a36e2 ;  /* 0x3f1a36e200077882 */ /* 0x000fe20000000000 */
[----:B------:R-:W-:Y:S01]  /*93e0*/  BSSY.RECONVERGENT B1, `(.L_x_164) ;  /* 0x000001b000017945 */ /* 0x000fe20003800200 */
[----:B------:R-:W-:Y:S01]  /*93f0*/  DFMA R10, R10, UR6, R20 ;  /* 0x000000060a0a7c2b */ /* 0x000fe20008000014 */
[----:B------:R1:W-:Y:S01]  /*9400*/  STL.64 [R51+0x1910], R44 ;  /* 0x0019102c33007387 */ /* 0x0003e20000100a00 */
[----:B0-----:R-:W-:-:S08]  /*9410*/  DFMA R38, R16, -R40, 1 ;  /* 0x3ff000001026742b */ /* 0x001fd00000000828 */
[----:B------:R-:W-:-:S08]  /*9420*/  DFMA R38, R38, R38, R38 ;  /* 0x000000262626722b */ /* 0x000fd00000000026 */
[----:B------:R-:W-:-:S08]  /*9430*/  DFMA R38, R16, R38, R16 ;  /* 0x000000261026722b */ /* 0x000fd00000000010 */
[----:B------:R-:W-:-:S08]  /*9440*/  DFMA R16, R38, -R40, 1 ;  /* 0x3ff000002610742b */ /* 0x000fd00000000828 */
[----:B------:R-:W-:Y:S02]  /*9450*/  DFMA R16, R38, R16, R38 ;  /* 0x000000102610722b */ /* 0x000fe40000000026 */
[-C--:B------:R-:W-:Y:S02]  /*9460*/  DMUL R38, R6, R42.reuse ;  /* 0x0000002a06267228 */ /* 0x080fe40000000000 */
[----:B------:R-:W-:-:S04]  /*9470*/  DMUL R42, R2, R42 ;  /* 0x0000002a022a7228 */ /* 0x000fc80000000000 */
[----:B------:R-:W-:Y:S01]  /*9480*/  DMUL R46, R12, R16 ;  /* 0x000000100c2e7228 */ /* 0x000fe20000000000 */
[----:B------:R1:W-:Y:S04]  /*9490*/  STL.64 [R51+0x8], R38 ;  /* 0x0000082633007387 */ /* 0x0003e80000100a00 */
[----:B------:R1:W-:Y:S03]  /*94a0*/  STL.64 [R51+0x3218], R42 ;  /* 0x0032182a33007387 */ /* 0x0003e60000100a00 */
[----:B------:R-:W-:-:S08]  /*94b0*/  DFMA R48, R46, -R40, R12 ;  /* 0x800000282e30722b */ /* 0x000fd0000000000c */
[----:B------:R-:W-:-:S10]  /*94c0*/  DFMA R18, R16, R48, R46 ;  /* 0x000000301012722b */ /* 0x000fd4000000002e */
[----:B------:R-:W-:-:S05]  /*94d0*/  FFMA R16, RZ, R41, R19 ;  /* 0x00000029ff107223 */ /* 0x000fca0000000013 */
[----:B------:R-:W-:Y:S01]  /*94e0*/  FSETP.GT.AND P0, PT, |R16|, 1.469367938527859385e-39, PT ;  /* 0x001000001000780b */ /* 0x000fe20003f04200 */
[----:B------:R-:W-:-:S12]  /*94f0*/  DFMA R16, R36, UR6, R20 ;  /* 0x0000000624107c2b */ /* 0x000fd80008000014 */
[----:B-1----:R-:W-:Y:S05]  /*9500*/  @P0 BRA P1, `(.L_x_165) ;  /* 0x0000000000200947 */ /* 0x002fea0000800000 */
        /* <DEDUP_REMOVED lines=8> */
.L_x_165:
[----:B------:R-:W-:Y:S05]  /*9590*/  BSYNC.RECONVERGENT B1 ;  /* 0x0000000000017941 */ /* 0x000fea0003800200 */
.L_x_164:
[----:B------:R-:W0:Y:S01]  /*95a0*/  MUFU.RCP64H R13, R41 ;  /* 0x00000029000d7308 */ /* 0x000e220000001800 */
[----:B------:R-:W-:Y:S01]  /*95b0*/  IMAD.MOV.U32 R12, RZ, RZ, 0x1 ;  /* 0x00000001ff0c7424 */ /* 0x000fe200078e00ff */
[----:B------:R-:W-:Y:S01]  /*95c0*/  FSETP.GEU.AND P1, PT, |R29|, 6.5827683646048100446e-37, PT ;  /* 0x036000001d00780b */ /* 0x000fe20003f2e200 */
[----:B------:R-:W-:Y:S01]  /*95d0*/  UMOV UR6, 0xeb1c432d ;  /* 0xeb1c432d00067882 */ /* 0x000fe20000000000 */
[----:B------:R-:W-:Y:S01]  /*95e0*/  UMOV UR7, 0x3f1a36e2 ;  /* 0x3f1a36e200077882 */ /* 0x000fe20000000000 */
[----:B------:R-:W-:Y:S01]  /*95f0*/  BSSY.RECONVERGENT B1, `(.L_x_166) ;  /* 0x0000017000017945 */ /* 0x000fe20003800200 */
[--C-:B------:R-:W-:Y:S02]  /*9600*/  DFMA R30, R30, UR6, R22.reuse ;  /* 0x000000061e1e7c2b */ /* 0x100fe40008000016 */
[----:B------:R-:W-:Y:S02]  /*9610*/  DFMA R14, R14, UR6, R22 ;  /* 0x000000060e0e7c2b */ /* 0x000fe40008000016 */
[----:B0-----:R-:W-:-:S08]  /*9620*/  DFMA R36, R12, -R40, 1 ;  /* 0x3ff000000c24742b */ /* 0x001fd00000000828 */
[----:B------:R-:W-:-:S08]  /*9630*/  DFMA R36, R36, R36, R36 ;  /* 0x000000242424722b */ /* 0x000fd00000000024 */
[----:B------:R-:W-:-:S08]  /*9640*/  DFMA R36, R12, R36, R12 ;  /* 0x000000240c24722b */ /* 0x000fd0000000000c */
[----:B------:R-:W-:-:S08]  /*9650*/  DFMA R12, R36, -R40, 1 ;  /* 0x3ff00000240c742b */ /* 0x000fd00000000828 */
[----:B------:R-:W-:-:S08]  /*9660*/  DFMA R38, R36, R12, R36 ;  /* 0x0000000c2426722b */ /* 0x000fd00000000024 */
[----:B------:R-:W-:-:S08]  /*9670*/  DMUL R36, R28, R38 ;  /* 0x000000261c247228 */ /* 0x000fd00000000000 */
[----:B------:R-:W-:-:S08]  /*9680*/  DFMA R12, R36, -R40, R28 ;  /* 0x80000028240c722b */ /* 0x000fd0000000001c */
[----:B------:R-:W-:Y:S02]  /*9690*/  DFMA R36, R38, R12, R36 ;  /* 0x0000000c2624722b */ /* 0x000fe40000000024 */
[----:B------:R-:W-:-:S08]  /*96a0*/  DFMA R12, R18, UR6, R20 ;  /* 0x00000006120c7c2b */ /* 0x000fd00008000014 */
        /* <DEDUP_REMOVED lines=11> */
.L_x_167:
[----:B------:R-:W-:Y:S05]  /*9760*/  BSYNC.RECONVERGENT B1 ;  /* 0x0000000000017941 */ /* 0x000fea0003800200 */
.L_x_166:
        /* <DEDUP_REMOVED lines=28> */
.L_x_169:
[----:B------:R-:W-:Y:S05]  /*9930*/  BSYNC.RECONVERGENT B1 ;  /* 0x0000000000017941 */ /* 0x000fea0003800200 */
.L_x_168:
[----:B------:R-:W-:Y:S01]  /*9940*/  UISETP.NE.AND UP0, UPT, UR4, 0x320, UPT ;  /* 0x000003200400788c */ /* 0x000fe2000bf05270 */
[----:B------:R-:W-:Y:S01]  /*9950*/  UMOV UR6, 0xeb1c432d ;  /* 0xeb1c432d00067882 */ /* 0x000fe20000000000 */
[----:B------:R-:W-:Y:S02]  /*9960*/  UMOV UR7, 0x3f1a36e2 ;  /* 0x3f1a36e200077882 */ /* 0x000fe40000000000 */
[----:B------:R-:W-:-:S05]  /*9970*/  DFMA R26, R18, UR6, R24 ;  /* 0x00000006121a7c2b */ /* 0x000fca0008000018 */
[----:B------:R-:W-:Y:S06]  /*9980*/  BRA.U UP0, `(.L_x_170) ;  /* 0xffffff6900ac7547 */ /* 0x000fec000b83ffff */
[----:B------:R-:W2:Y:S01]  /*9990*/  LDL.64 R8, [R1+0x1908] ;  /* 0x0019080001087983 */ /* 0x000ea20000100a00 */
[----:B------:R-:W0:Y:S03]  /*99a0*/  LDCU.128 UR4, c[0x0][0x380] ;  /* 0x00007000ff0477ac */ /* 0x000e260008000c00 */
[----:B------:R-:W3:Y:S01]  /*99b0*/  LDL.64 R2, [R1+0x3210] ;  /* 0x0032100001027983 */ /* 0x000ee20000100a00 */
[----:B------:R-:W1:Y:S01]  /*99c0*/  LDCU.64 UR8, c[0x0][0x390] ;  /* 0x00007200ff0877ac */ /* 0x000e620008000a00 */
[----:B------:R-:W-:-:S04]  /*99d0*/  IMAD.WIDE.U32 R4, R72, 0x1900, RZ ;  /* 0x0000190048047825 */ /* 0x000fc800078e00ff */
[----:B------:R-:W-:Y:S01]  /*99e0*/  IMAD R73, R73, 0x1900, RZ ;  /* 0x0000190049497824 */ /* 0x000fe200078e02ff */
[----:B------:R-:W-:-:S03]  /*99f0*/  LOP3.LUT R0, R4, 0x10, RZ, 0xfc, !PT ;  /* 0x0000001004007812 */ /* 0x000fc600078efcff */
[----:B------:R-:W-:Y:S01]  /*9a00*/  IMAD.IADD R5, R5, 0x1, R73 ;  /* 0x0000000105057824 */ /* 0x000fe200078e0249 */
[----:B------:R-:W-:Y:S01]  /*9a10*/  BAR.SYNC.DEFER_BLOCKING 0x0 ;  /* 0x0000000000007b1d */ /* 0x000fe20000010000 */
[C---:B0-----:R-:W-:Y:S02]  /*9a20*/  IADD3 R6, P0, PT, R0.reuse, UR4, RZ ;  /* 0x0000000400067c10 */ /* 0x041fe4000ff1e0ff */
[----:B------:R-:W-:-:S03]  /*9a30*/  IADD3 R4, P1, PT, R0, UR6, RZ ;  /* 0x0000000600047c10 */ /* 0x000fc6000ff3e0ff */
[----:B------:R-:W-:Y:S01]  /*9a40*/  UMOV UR4, URZ ;  /* 0x000000ff00047c82 */ /* 0x000fe20008000000 */
[----:B-1----:R-:W-:Y:S02]  /*9a50*/  IADD3 R0, P2, PT, R0, UR8, RZ ;  /* 0x0000000800007c10 */ /* 0x002fe4000ff5e0ff */
[C---:B------:R-:W-:Y:S01]  /*9a60*/  IADD3.X R7, PT, PT, R5.reuse, UR5, RZ, P0, !PT ;  /* 0x0000000505077c10 */ /* 0x040fe200087fe4ff */
[----:B------:R-:W-:Y:S01]  /*9a70*/  IMAD.MOV.U32 R10, RZ, RZ, R4 ;  /* 0x000000ffff0a7224 */ /* 0x000fe200078e0004 */
[C---:B------:R-:W-:Y:S01]  /*9a80*/  IADD3.X R17, PT, PT, R5.reuse, UR9, RZ, P2, !PT ;  /* 0x0000000905117c10 */ /* 0x040fe200097fe4ff */
[----:B------:R-:W-:Y:S01]  /*9a90*/  IMAD.MOV.U32 R12, RZ, RZ, R0 ;  /* 0x000000ffff0c7224 */ /* 0x000fe200078e0000 */
[----:B------:R-:W-:Y:S01]  /*9aa0*/  IADD3.X R11, PT, PT, R5, UR7, RZ, P1, !PT ;  /* 0x00000007050b7c10 */ /* 0x000fe20008ffe4ff */
[----:B------:R-:W-:Y:S02]  /*9ab0*/  VIADD R5, R1, 0x1918 ;  /* 0x0000191801057836 */ /* 0x000fe40000000000 */
[----:B------:R-:W-:Y:S01]  /*9ac0*/  IMAD.MOV.U32 R13, RZ, RZ, R17 ;  /* 0x000000ffff0d7224 */ /* 0x000fe200078e0011 */
[----:B------:R0:W-:Y:S04]  /*9ad0*/  STG.E.64 desc[UR10][R6.64+-0x10], RZ ;  /* 0xfffff0ff06007986 */ /* 0x0001e8000c101b0a */
[----:B--2---:R0:W-:Y:S04]  /*9ae0*/  STG.E.64 desc[UR10][R10.64+-0x10], R8 ;  /* 0xfffff0080a007986 */ /* 0x0041e8000c101b0a */
[----:B---3--:R0:W-:Y:S02]  /*9af0*/  STG.E.64 desc[UR10][R12.64+-0x10], R2 ;  /* 0xfffff0020c007986 */ /* 0x0081e4000c101b0a */
.L_x_171:
[----:B0-2---:R-:W2:Y:S04]  /*9b00*/  LDL.64 R2, [R5+-0x1910] ;  /* 0xffe6f00005027983 */ /* 0x005ea80000100a00 */
[----:B------:R-:W3:Y:S04]  /*9b10*/  LDL.64 R12, [R5+-0x8] ;  /* 0xfffff800050c7983 */ /* 0x000ee80000100a00 */
[----:B------:R-:W4:Y:S01]  /*9b20*/  LDL.64 R14, [R5+0x1900] ;  /* 0x00190000050e7983 */ /* 0x000f220000100a00 */
[----:B------:R-:W-:Y:S02]  /*9b30*/  IMAD.MOV.U32 R8, RZ, RZ, R6 ;  /* 0x000000ffff087224 */ /* 0x000fe400078e0006 */
[----:B------:R-:W-:Y:S01]  /*9b40*/  IMAD.MOV.U32 R9, RZ, RZ, R7 ;  /* 0x000000ffff097224 */ /* 0x000fe200078e0007 */
[----:B------:R-:W5:Y:S01]  /*9b50*/  LDL.64 R36, [R5] ;  /* 0x0000000005247983 */ /* 0x000f620000100a00 */
[----:B------:R-:W-:-:S03]  /*9b60*/  IMAD.MOV.U32 R10, RZ, RZ, R4 ;  /* 0x000000ffff0a7224 */ /* 0x000fc600078e0004 */
[----:B------:R-:W5:Y:S04]  /*9b70*/  LDL.64 R6, [R5+-0x1908] ;  /* 0xffe6f80005067983 */ /* 0x000f680000100a00 */
[----:B------:R-:W5:Y:S04]  /*9b80*/  LDL.64 R38, [R5+0x1908] ;  /* 0x0019080005267983 */ /* 0x000f680000100a00 */
[----:B------:R-:W5:Y:S04]  /*9b90*/  LDL.64 R40, [R5+-0x1900] ;  /* 0xffe7000005287983 */ /* 0x000f680000100a00 */
[----:B------:R-:W5:Y:S04]  /*9ba0*/  LDL.64 R42, [R5+0x8] ;  /* 0x00000800052a7983 */ /* 0x000f680000100a00 */
        /* <DEDUP_REMOVED lines=47> */
[----:B--2---:R0:W-:Y:S04]  /*9ea0*/  STG.E.64 desc[UR10][R8.64+-0x8], R2 ;  /* 0xfffff80208007986 */ /* 0x0041e8000c101b0a */
[----:B---3--:R1:W-:Y:S01]  /*9eb0*/  STG.E.64 desc[UR10][R10.64+-0x8], R12 ;  /* 0xfffff80c0a007986 */ /* 0x0083e2000c101b0a */
[----:B0-----:R-:W-:-:S02]  /*9ec0*/  IMAD.MOV.U32 R2, RZ, RZ, R0 ;  /* 0x000000ffff027224 */ /* 0x001fc400078e0000 */
[----:B------:R-:W-:Y:S01]  /*9ed0*/  IMAD.MOV.U32 R3, RZ, RZ, R17 ;  /* 0x000000ffff037224 */ /* 0x000fe200078e0011 */
[----:B-1----:R-:W2:Y:S01]  /*9ee0*/  LDL.64 R12, [R5+-0x1890] ;  /* 0xffe77000050c7983 */ /* 0x002ea20000100a00 */
[----:B------:R-:W-:-:S03]  /*9ef0*/  IMAD.MOV.U32 R0, RZ, RZ, R5 ;  /* 0x000000ffff007224 */ /* 0x000fc600078e0005 */
[----:B----4-:R0:W-:Y:S04]  /*9f00*/  STG.E.64 desc[UR10][R2.64+-0x8], R14 ;  /* 0xfffff80e02007986 */ /* 0x0101e8000c101b0a */
[----:B------:R-:W3:Y:S04]  /*9f10*/  LDL.64 R16, [R5+0x1980] ;  /* 0x0019800005107983 */ /* 0x000ee80000100a00 */
[----:B------:R-:W4:Y:S04]  /*9f20*/  LDL.64 R32, [R0+0x90] ;  /* 0x0000900000207983 */ /* 0x000f280000100a00 */
[----:B------:R1:W4:Y:S04]  /*9f30*/  LDL.64 R34, [R0+0x1998] ;  /* 0x0019980000227983 */ /* 0x0003280000100a00 */
[----:B0-----:R0:W3:Y:S04]  /*9f40*/  LDL.64 R14, [R5+0x78] ;  /* 0x00007800050e7983 */ /* 0x0010e80000100a00 */
[----:B-----5:R5:W-:Y:S04]  /*9f50*/  STG.E.64 desc[UR10][R8.64], R6 ;  /* 0x0000000608007986 */ /* 0x020be8000c101b0a */
[----:B------:R-:W-:Y:S04]  /*9f60*/  STG.E.64 desc[UR10][R10.64], R36 ;  /* 0x000000240a007986 */ /* 0x000fe8000c101b0a */
        /* <DEDUP_REMOVED lines=42> */
[----:B------:R-:W-:Y:S01]  /*a210*/  STG.E.64 desc[UR10][R2.64+0x70], R122 ;  /* 0x0000707a02007986 */ /* 0x000fe2000c101b0a */
[----:B------:R-:W-:-:S04]  /*a220*/  UIADD3 UR4, UPT, UPT, UR4, 0x14, URZ ;  /* 0x0000001404047890 */ /* 0x000fc8000fffe0ff */
[----:B------:R-:W-:Y:S01]  /*a230*/  UISETP.NE.AND UP0, UPT, UR4, 0x320, UPT ;  /* 0x000003200400788c */ /* 0x000fe2000bf05270 */
[----:B-----5:R-:W-:Y:S02]  /*a240*/  IADD3 R6, P0, PT, R8, 0xa0, RZ ;  /* 0x000000a008067810 */ /* 0x020fe40007f1e0ff */
[----:B------:R-:W-:Y:S02]  /*a250*/  IADD3 R4, P1, PT, R10, 0xa0, RZ ;  /* 0x000000a00a047810 */ /* 0x000fe40007f3e0ff */
[----:B-1----:R-:W-:Y:S01]  /*a260*/  IADD3 R0, P2, PT, R2, 0xa0, RZ ;  /* 0x000000a002007810 */ /* 0x002fe20007f5e0ff */
[----:B------:R-:W-:Y:S02]  /*a270*/  IMAD.X R7, RZ, RZ, R9, P0 ;  /* 0x000000ffff077224 */ /* 0x000fe400000e0609 */
[----:B0-----:R-:W-:Y:S01]  /*a280*/  VIADD R5, R5, 0xa0 ;  /* 0x000000a005057836 */ /* 0x001fe20000000000 */
[----:B--2---:R-:W-:Y:S04]  /*a290*/  STG.E.64 desc[UR10][R8.64+0x78], R12 ;  /* 0x0000780c08007986 */ /* 0x004fe8000c101b0a */
[----:B---3--:R-:W-:Y:S04]  /*a2a0*/  STG.E.64 desc[UR10][R10.64+0x78], R14 ;  /* 0x0000780e0a007986 */ /* 0x008fe8000c101b0a */
[----:B------:R0:W-:Y:S04]  /*a2b0*/  STG.E.64 desc[UR10][R2.64+0x78], R16 ;  /* 0x0000781002007986 */ /* 0x0001e8000c101b0a */
[----:B------:R-:W-:Y:S04]  /*a2c0*/  STG.E.64 desc[UR10][R8.64+0x80], R18 ;  /* 0x0000801208007986 */ /* 0x000fe8000c101b0a */
[----:B------:R-:W-:Y:S04]  /*a2d0*/  STG.E.64 desc[UR10][R10.64+0x80], R20 ;  /* 0x000080140a007986 */ /* 0x000fe8000c101b0a */
[----:B------:R-:W-:Y:S04]  /*a2e0*/  STG.E.64 desc[UR10][R2.64+0x80], R22 ;  /* 0x0000801602007986 */ /* 0x000fe8000c101b0a */
[----:B------:R-:W-:Y:S04]  /*a2f0*/  STG.E.64 desc[UR10][R8.64+0x88], R24 ;  /* 0x0000881808007986 */ /* 0x000fe8000c101b0a */
[----:B------:R-:W-:Y:S04]  /*a300*/  STG.E.64 desc[UR10][R10.64+0x88], R26 ;  /* 0x0000881a0a007986 */ /* 0x000fe8000c101b0a */
[----:B------:R-:W-:Y:S04]  /*a310*/  STG.E.64 desc[UR10][R2.64+0x88], R28 ;  /* 0x0000881c02007986 */ /* 0x000fe8000c101b0a */
[----:B------:R-:W-:Y:S04]  /*a320*/  STG.E.64 desc[UR10][R8.64+0x90], R30 ;  /* 0x0000901e08007986 */ /* 0x000fe8000c101b0a */
[----:B----4-:R1:W-:Y:S04]  /*a330*/  STG.E.64 desc[UR10][R10.64+0x90], R32 ;  /* 0x000090200a007986 */ /* 0x0103e8000c101b0a */
[----:B------:R2:W-:Y:S01]  /*a340*/  STG.E.64 desc[UR10][R2.64+0x90], R34 ;  /* 0x0000902202007986 */ /* 0x0005e2000c101b0a */
[----:B0-----:R-:W-:-:S02]  /*a350*/  IMAD.X R17, RZ, RZ, R3, P2 ;  /* 0x000000ffff117224 */ /* 0x001fc400010e0603 */
[----:B-1----:R-:W-:Y:S01]  /*a360*/  IMAD.X R11, RZ, RZ, R11, P1 ;  /* 0x000000ffff0b7224 */ /* 0x002fe200008e060b */
[----:B------:R-:W-:Y:S06]  /*a370*/  BRA.U UP0, `(.L_x_171) ;  /* 0xfffffff500e07547 */ /* 0x000fec000b83ffff */
[----:B------:R-:W-:Y:S05]  /*a380*/  EXIT ;  /* 0x000000000000794d */ /* 0x000fea0003800000 */
        .weak           $__internal_0_$__cuda_sm20_dblrcp_rn_slowpath_v3
        .type           $__internal_0_$__cuda_sm20_dblrcp_rn_slowpath_v3,@function
        .size           $__internal_0_$__cuda_sm20_dblrcp_rn_slowpath_v3,($__internal_1_$__cuda_sm20_div_rn_f64_full - $__internal_0_$__cuda_sm20_dblrcp_rn_slowpath_v3)
$__internal_0_$__cuda_sm20_dblrcp_rn_slowpath_v3:
[----:B------:R-:W-:-:S14]  /*a390*/  DSETP.GTU.AND P0, PT, |R8|, +INF , PT ;  /* 0x7ff000000800742a */ /* 0x000fdc0003f0c200 */
[----:B------:R-:W-:Y:S05]  /*a3a0*/  @P0 BRA `(.L_x_172) ;  /* 0x0000000000800947 */ /* 0x000fea0003800000 */
[----:B------:R-:W-:-:S05]  /*a3b0*/  LOP3.LUT R38, R9, 0x7fffffff, RZ, 0xc0, !PT ;  /* 0x7fffffff09267812 */ /* 0x000fca00078ec0ff */
[----:B------:R-:W-:-:S05]  /*a3c0*/  VIADD R16, R38, 0xffffffff ;  /* 0xffffffff26107836 */ /* 0x000fca0000000000 */
[----:B------:R-:W-:-:S13]  /*a3d0*/  ISETP.GE.U32.AND P0, PT, R16, 0x7fefffff, PT ;  /* 0x7fefffff1000780c */ /* 0x000fda0003f06070 */
[----:B------:R-:W-:Y:S01]  /*a3e0*/  @P0 LOP3.LUT R17, R9, 0x7ff00000, RZ, 0x3c, !PT ;  /* 0x7ff0000009110812 */ /* 0x000fe200078e3cff */
[----:B------:R-:W-:Y:S01]  /*a3f0*/  @P0 IMAD.MOV.U32 R16, RZ, RZ, RZ ;  /* 0x000000ffff100224 */ /* 0x000fe200078e00ff */
[----:B------:R-:W-:Y:S06]  /*a400*/  @P0 BRA `(.L_x_173) ;  /* 0x0000000000700947 */ /* 0x000fec0003800000 */
[----:B------:R-:W-:-:S13]  /*a410*/  ISETP.GE.U32.AND P0, PT, R38, 0x1000001, PT ;  /* 0x010000012600780c */ /* 0x000fda0003f06070 */
[----:B------:R-:W-:Y:S05]  /*a420*/  @!P0 BRA `(.L_x_174) ;  /* 0x0000000000388947 */ /* 0x000fea0003800000 */
[----:B------:R-:W-:Y:S02]  /*a430*/  VIADD R17, R9, 0xc0200000 ;  /* 0xc020000009117836 */ /* 0x000fe40000000000 */
[----:B------:R-:W-:Y:S02]  /*a440*/  IMAD.MOV.U32 R16, RZ, RZ, R8 ;  /* 0x000000ffff107224 */ /* 0x000fe400078e0008 */
[----:B------:R-:W0:Y:S01]  /*a450*/  MUFU.RCP64H R39, R17 ;  /* 0x0000001100277308 */ /* 0x000e220000001800 */
[----:B------:R-:W-:-:S06]  /*a460*/  IMAD.MOV.U32 R38, RZ, RZ, R43 ;  /* 0x000000ffff267224 */ /* 0x000fcc00078e002b */
[----:B0-----:R-:W-:-:S08]  /*a470*/  DFMA R42, -R16, R38, 1 ;  /* 0x3ff00000102a742b */ /* 0x001fd00000000126 */
[----:B------:R-:W-:-:S08]  /*a480*/  DFMA R42, R42, R42, R42 ;  /* 0x0000002a2a2a722b */ /* 0x000fd0000000002a */
[----:B------:R-:W-:-:S08]  /*a490*/  DFMA R42, R38, R42, R38 ;  /* 0x0000002a262a722b */ /* 0x000fd00000000026 */
[----:B------:R-:W-:-:S08]  /*a4a0*/  DFMA R38, -R16, R42, 1 ;  /* 0x3ff000001026742b */ /* 0x000fd0000000012a */
[----:B------:R-:W-:-:S08]  /*a4b0*/  DFMA R38, R42, R38, R42 ;  /* 0x000000262a26722b */ /* 0x000fd0000000002a */
[----:B------:R-:W-:-:S08]  /*a4c0*/  DMUL R38, R38, 2.2250738585072013831e-308 ;  /* 0x0010000026267828 */ /* 0x000fd00000000000 */
[----:B------:R-:W-:-:S08]  /*a4d0*/  DFMA R42, -R8, R38, 1 ;  /* 0x3ff00000082a742b */ /* 0x000fd00000000126 */
[----:B------:R-:W-:-:S08]  /*a4e0*/  DFMA R42, R42, R42, R42 ;  /* 0x0000002a2a2a722b */ /* 0x000fd0000000002a */
[----:B------:R-:W-:Y:S01]  /*a4f0*/  DFMA R16, R38, R42, R38 ;  /* 0x0000002a2610722b */ /* 0x000fe20000000026 */
[----:B------:R-:W-:Y:S10]  /*a500*/  BRA `(.L_x_173) ;  /* 0x0000000000307947 */ /* 0x000ff40003800000 */
.L_x_174:
[----:B------:R-:W-:Y:S01]  /*a510*/  DMUL R38, R8, 8.11296384146066816958e+31 ;  /* 0x4690000008267828 */ /* 0x000fe20000000000 */
[----:B------:R-:W-:-:S05]  /*a520*/  IMAD.MOV.U32 R16, RZ, RZ, R43 ;  /* 0x000000ffff107224 */ /* 0x000fca00078e002b */
[----:B------:R-:W0:Y:S02]  /*a530*/  MUFU.RCP64H R17, R39 ;  /* 0x0000002700117308 */ /* 0x000e240000001800 */
[----:B0-----:R-:W-:-:S08]  /*a540*/  DFMA R42, -R38, R16, 1 ;  /* 0x3ff00000262a742b */ /* 0x001fd00000000110 */
[----:B------:R-:W-:-:S08]  /*a550*/  DFMA R42, R42, R42, R42 ;  /* 0x0000002a2a2a722b */ /* 0x000fd0000000002a */
[----:B------:R-:W-:-:S08]  /*a560*/  DFMA R42, R16, R42, R16 ;  /* 0x0000002a102a722b */ /* 0x000fd00000000010 */
[----:B------:R-:W-:-:S08]  /*a570*/  DFMA R16, -R38, R42, 1 ;  /* 0x3ff000002610742b */ /* 0x000fd0000000012a */
[----:B------:R-:W-:-:S08]  /*a580*/  DFMA R16, R42, R16, R42 ;  /* 0x000000102a10722b */ /* 0x000fd0000000002a */
[----:B------:R-:W-:Y:S01]  /*a590*/  DMUL R16, R16, 8.11296384146066816958e+31 ;  /* 0x4690000010107828 */ /* 0x000fe20000000000 */
[----:B------:R-:W-:Y:S10]  /*a5a0*/  BRA `(.L_x_173) ;  /* 0x0000000000087947 */ /* 0x000ff40003800000 */
.L_x_172:
[----:B------:R-:W-:Y:S01]  /*a5b0*/  LOP3.LUT R17, R9, 0x80000, RZ, 0xfc, !PT ;  /* 0x0008000009117812 */ /* 0x000fe200078efcff */
[----:B------:R-:W-:-:S07]  /*a5c0*/  IMAD.MOV.U32 R16, RZ, RZ, R8 ;  /* 0x000000ffff107224 */ /* 0x000fce00078e0008 */
.L_x_173:
[----:B------:R-:W-:Y:S02]  /*a5d0*/  IMAD.MOV.U32 R42, RZ, RZ, R16 ;  /* 0x000000ffff2a7224 */ /* 0x000fe400078e0010 */
[----:B------:R-:W-:Y:S02]  /*a5e0*/  IMAD.MOV.U32 R43, RZ, RZ, R17 ;  /* 0x000000ffff2b7224 */ /* 0x000fe400078e0011 */
[----:B------:R-:W-:Y:S02]  /*a5f0*/  IMAD.MOV.U32 R16, RZ, RZ, R18 ;  /* 0x000000ffff107224 */ /* 0x000fe400078e0012 */
[----:B------:R-:W-:-:S04]  /*a600*/  IMAD.MOV.U32 R17, RZ, RZ, 0x0 ;  /* 0x00000000ff117424 */ /* 0x000fc800078e00ff */
[----:B------:R-:W-:Y:S05]  /*a610*/  RET.REL.NODEC R16 `(_Z20Duffing1989RK4_ClDynPdS_S_S_S_S_PKdS1_S1_j) ;  /* 0xffffff5810787950 */ /* 0x000fea0003c3ffff */
        .weak           $__internal_1_$__cuda_sm20_div_rn_f64_full
        .type           $__internal_1_$__cuda_sm20_div_rn_f64_full,@function
        .size           $__internal_1_$__cuda_sm20_div_rn_f64_full,($__internal_2_$__cuda_sm20_dsqrt_rn_f64_mediumpath_v1 - $__internal_1_$__cuda_sm20_div_rn_f64_full)
$__internal_1_$__cuda_sm20_div_rn_f64_full:
[C---:B------:R-:W-:Y:S01]  /*a620*/  FSETP.GEU.AND P0, PT, |R51|.reuse, 1.469367938527859385e-39, PT ;  /* 0x001000003300780b */ /* 0x040fe20003f0e200 */
[----:B------:R-:W-:Y:S01]  /*a630*/  IMAD.MOV.U32 R56, RZ, RZ, 0x1 ;  /* 0x00000001ff387424 */ /* 0x000fe200078e00ff */
[----:B------:R-:W-:Y:S01]  /*a640*/  LOP3.LUT R48, R51, 0x800fffff, RZ, 0xc0, !PT ;  /* 0x800fffff33307812 */ /* 0x000fe200078ec0ff */
[----:B------:R-:W-:Y:S01]  /*a650*/  BSSY.RECONVERGENT B0, `(.L_x_175) ;  /* 0x0000054000007945 */ /* 0x000fe20003800200 */
[C---:B------:R-:W-:Y:S02]  /*a660*/  FSETP.GEU.AND P2, PT, |R53|.reuse, 1.469367938527859385e-39, PT ;  /* 0x001000003500780b */ /* 0x040fe40003f4e200 */
[----:B------:R-:W-:Y:S01]  /*a670*/  LOP3.LUT R49, R48, 0x3ff00000, RZ, 0xfc, !PT ;  /* 0x3ff0000030317812 */ /* 0x000fe200078efcff */
[----:B------:R-:W-:Y:S01]  /*a680*/  IMAD.MOV.U32 R48, RZ, RZ, R50 ;  /* 0x000000ffff307224 */ /* 0x000fe200078e0032 */
[----:B------:R-:W-:Y:S02]  /*a690*/  LOP3.LUT R58, R53, 0x7ff00000, RZ, 0xc0, !PT ;  /* 0x7ff00000353a7812 */ /* 0x000fe400078ec0ff */
[----:B------:R-:W-:-:S03]  /*a6a0*/  LOP3.LUT R66, R51, 0x7ff00000, RZ, 0xc0, !PT ;  /* 0x7ff0000033427812 */ /* 0x000fc600078ec0ff */
[----:B------:R-:W-:Y:S01]  /*a6b0*/  @!P0 DMUL R48, R50, 8.98846567431157953865e+307 ;  /* 0x7fe0000032308828 */ /* 0x000fe20000000000 */
[C---:B------:R-:W-:Y:S01]  /*a6c0*/  ISETP.GE.U32.AND P1, PT, R58.reuse, R66, PT ;  /* 0x000000423a00720c */ /* 0x040fe20003f26070 */
[----:B------:R-:W-:Y:S02]  /*a6d0*/  IMAD.MOV.U32 R67, RZ, RZ, R58 ;  /* 0x000000ffff437224 */ /* 0x000fe400078e003a */
[----:B------:R-:W-:Y:S02]  /*a6e0*/  @!P2 LOP3.LUT R59, R51, 0x7ff00000, RZ, 0xc0, !PT ;  /* 0x7ff00000333ba812 */ /* 0x000fe400078ec0ff */
[----:B------:R-:W0:Y:S02]  /*a6f0*/  MUFU.RCP64H R57, R49 ;  /* 0x0000003100397308 */ /* 0x000e240000001800 */
[----:B------:R-:W-:Y:S01]  /*a700*/  @!P2 ISETP.GE.U32.AND P3, PT, R58, R59, PT ;  /* 0x0000003b3a00a20c */ /* 0x000fe20003f66070 */
[----:B------:R-:W-:Y:S01]  /*a710*/  IMAD.MOV.U32 R59, RZ, RZ, 0x1ca00000 ;  /* 0x1ca00000ff3b7424 */ /* 0x000fe200078e00ff */
[----:B------:R-:W-:-:S05]  /*a720*/  @!P0 LOP3.LUT R66, R49, 0x7ff00000, RZ, 0xc0, !PT ;  /* 0x7ff0000031428812 */ /* 0x000fca00078ec0ff */
[----:B------:R-:W-:Y:S01]  /*a730*/  VIADD R75, R66, 0xffffffff ;  /* 0xffffffff424b7836 */ /* 0x000fe20000000000 */
[----:B0-----:R-:W-:-:S08]  /*a740*/  DFMA R60, R56, -R48, 1 ;  /* 0x3ff00000383c742b */ /* 0x001fd00000000830 */
[----:B------:R-:W-:-:S08]  /*a750*/  DFMA R60, R60, R60, R60 ;  /* 0x0000003c3c3c722b */ /* 0x000fd0000000003c */
[----:B------:R-:W-:Y:S01]  /*a760*/  DFMA R62, R56, R60, R56 ;  /* 0x0000003c383e722b */ /* 0x000fe20000000038 */
[C---:B------:R-:W-:Y:S01]  /*a770*/  @!P2 SEL R61, R59.reuse, 0x63400000, !P3 ;  /* 0x634000003b3da807 */ /* 0x040fe20005800000 */
[----:B------:R-:W-:Y:S01]  /*a780*/  IMAD.MOV.U32 R56, RZ, RZ, R52 ;  /* 0x000000ffff387224 */ /* 0x000fe200078e0034 */
[----:B------:R-:W-:Y:S01]  /*a790*/  SEL R57, R59, 0x63400000, !P1 ;  /* 0x634000003b397807 */ /* 0x000fe20004800000 */
[----:B------:R-:W-:Y:S01]  /*a7a0*/  @!P2 IMAD.MOV.U32 R60, RZ, RZ, RZ ;  /* 0x000000ffff3ca224 */ /* 0x000fe200078e00ff */
[--C-:B------:R-:W-:Y:S02]  /*a7b0*/  @!P2 LOP3.LUT R61, R61, 0x80000000, R53.reuse, 0xf8, !PT ;  /* 0x800000003d3da812 */ /* 0x100fe400078ef835 */
[----:B------:R-:W-:Y:S01]  /*a7c0*/  LOP3.LUT R57, R57, 0x800fffff, R53, 0xf8, !PT ;  /* 0x800fffff39397812 */ /* 0x000fe200078ef835 */
[----:B------:R-:W-:Y:S01]  /*a7d0*/  DFMA R64, R62, -R48, 1 ;  /* 0x3ff000003e40742b */ /* 0x000fe20000000830 */
[----:B------:R-:W-:-:S06]  /*a7e0*/  @!P2 LOP3.LUT R61, R61, 0x100000, RZ, 0xfc, !PT ;  /* 0x001000003d3da812 */ /* 0x000fcc00078efcff */
[----:B------:R-:W-:Y:S02]  /*a7f0*/  @!P2 DFMA R56, R56, 2, -R60 ;  /* 0x400000003838a82b */ /* 0x000fe4000000083c */
[----:B------:R-:W-:-:S08]  /*a800*/  DFMA R64, R62, R64, R62 ;  /* 0x000000403e40722b */ /* 0x000fd0000000003e */
[----:B------:R-:W-:Y:S01]  /*a810*/  @!P2 LOP3.LUT R67, R57, 0x7ff00000, RZ, 0xc0, !PT ;  /* 0x7ff000003943a812 */ /* 0x000fe200078ec0ff */
[----:B------:R-:W-:-:S04]  /*a820*/  DMUL R60, R64, R56 ;  /* 0x00000038403c7228 */ /* 0x000fc80000000000 */
[----:B------:R-:W-:-:S04]  /*a830*/  VIADD R74, R67, 0xffffffff ;  /* 0xffffffff434a7836 */ /* 0x000fc80000000000 */
[----:B------:R-:W-:Y:S01]  /*a840*/  DFMA R62, R60, -R48, R56 ;  /* 0x800000303c3e722b */ /* 0x000fe20000000038 */
[----:B------:R-:W-:-:S04]  /*a850*/  ISETP.GT.U32.AND P0, PT, R74, 0x7feffffe, PT ;  /* 0x7feffffe4a00780c */ /* 0x000fc80003f04070 */
[----:B------:R-:W-:-:S03]  /*a860*/  ISETP.GT.U32.OR P0, PT, R75, 0x7feffffe, P0 ;  /* 0x7feffffe4b00780c */ /* 0x000fc60000704470 */
[----:B------:R-:W-:-:S10]  /*a870*/  DFMA R60, R64, R62, R60 ;  /* 0x0000003e403c722b */ /* 0x000fd4000000003c */
[----:B------:R-:W-:Y:S05]  /*a880*/  @P0 BRA `(.L_x_176) ;  /* 0x00000000006c0947 */ /* 0x000fea0003800000 */
[----:B------:R-:W-:-:S04]  /*a890*/  LOP3.LUT R53, R51, 0x7ff00000, RZ, 0xc0, !PT ;  /* 0x7ff0000033357812 */ /* 0x000fc800078ec0ff */
[CC--:B------:R-:W-:Y:S02]  /*a8a0*/  VIADDMNMX R52, R58.reuse, -R53.reuse, 0xb9600000, !PT ;  /* 0xb96000003a347446 */ /* 0x0c0fe40007800935 */
[----:B------:R-:W-:Y:S02]  /*a8b0*/  ISETP.GE.U32.AND P0, PT, R58, R53, PT ;  /* 0x000000353a00720c */ /* 0x000fe40003f06070 */
[----:B------:R-:W-:Y:S02]  /*a8c0*/  VIMNMX R52, PT, PT, R52, 0x46a00000, PT ;  /* 0x46a0000034347848 */ /* 0x000fe40003fe0100 */
[----:B------:R-:W-:-:S05]  /*a8d0*/  SEL R59, R59, 0x63400000, !P0 ;  /* 0x634000003b3b7807 */ /* 0x000fca0004000000 */
[----:B------:R-:W-:Y:S02]  /*a8e0*/  IMAD.IADD R62, R52, 0x1, -R59 ;  /* 0x00000001343e7824 */ /* 0x000fe400078e0a3b */
[----:B------:R-:W-:Y:S02]  /*a8f0*/  IMAD.MOV.U32 R52, RZ, RZ, RZ ;  /* 0x000000ffff347224 */ /* 0x000fe400078e00ff */
[----:B------:R-:W-:-:S06]  /*a900*/  VIADD R53, R62, 0x7fe00000 ;  /* 0x7fe000003e357836 */ /* 0x000fcc0000000000 */
[----:B------:R-:W-:-:S10]  /*a910*/  DMUL R58, R60, R52 ;  /* 0x000000343c3a7228 */ /* 0x000fd40000000000 */
[----:B------:R-:W-:-:S13]  /*a920*/  FSETP.GTU.AND P0, PT, |R59|, 1.469367938527859385e-39, PT ;  /* 0x001000003b00780b */ /* 0x000fda0003f0c200 */
[----:B------:R-:W-:Y:S05]  /*a930*/  @P0 BRA `(.L_x_177) ;  /* 0x0000000000940947 */ /* 0x000fea0003800000 */
[----:B------:R-:W-:Y:S01]  /*a940*/  DFMA R48, R60, -R48, R56 ;  /* 0x800000303c30722b */ /* 0x000fe20000000038 */
[----:B------:R-:W-:-:S09]  /*a950*/  IMAD.MOV.U32 R52, RZ, RZ, RZ ;  /* 0x000000ffff347224 */ /* 0x000fd200078e00ff */
[C---:B------:R-:W-:Y:S02]  /*a960*/  FSETP.NEU.AND P0, PT, R49.reuse, RZ, PT ;  /* 0x000000ff3100720b */ /* 0x040fe40003f0d000 */
[----:B------:R-:W-:-:S04]  /*a970*/  LOP3.LUT R51, R49, 0x80000000, R51, 0x48, !PT ;  /* 0x8000000031337812 */ /* 0x000fc800078e4833 */
[----:B------:R-:W-:-:S07]  /*a980*/  LOP3.LUT R53, R51, R53, RZ, 0xfc, !PT ;  /* 0x0000003533357212 */ /* 0x000fce00078efcff */
[----:B------:R-:W-:Y:S05]  /*a990*/  @!P0 BRA `(.L_x_177) ;  /* 0x00000000007c8947 */ /* 0x000fea0003800000 */
[----:B------:R-:W-:Y:S01]  /*a9a0*/  IMAD.MOV R49, RZ, RZ, -R62 ;  /* 0x000000ffff317224 */ /* 0x000fe200078e0a3e */
[----:B------:R-:W-:Y:S01]  /*a9b0*/  DMUL.RP R52, R60, R52 ;  /* 0x000000343c347228 */ /* 0x000fe20000008000 */
[----:B------:R-:W-:-:S06]  /*a9c0*/  IMAD.MOV.U32 R48, RZ, RZ, RZ ;  /* 0x000000ffff307224 */ /* 0x000fcc00078e00ff */
[----:B------:R-:W-:-:S03]  /*a9d0*/  DFMA R48, R58, -R48, R60 ;  /* 0x800000303a30722b */ /* 0x000fc6000000003c */
[----:B------:R-:W-:-:S03]  /*a9e0*/  LOP3.LUT R51, R53, R51, RZ, 0x3c, !PT ;  /* 0x0000003335337212 */ /* 0x000fc600078e3cff */
[----:B------:R-:W-:-:S04]  /*a9f0*/  IADD3 R48, PT, PT, -R62, -0x43300000, RZ ;  /* 0xbcd000003e307810 */ /* 0x000fc80007ffe1ff */
[----:B------:R-:W-:-:S04]  /*aa00*/  FSETP.NEU.AND P0, PT, |R49|, R48, PT ;  /* 0x000000303100720b */ /* 0x000fc80003f0d200 */
[----:B------:R-:W-:Y:S02]  /*aa10*/  FSEL R58, R52, R58, !P0 ;  /* 0x0000003a343a7208 */ /* 0x000fe40004000000 */
[----:B------:R-:W-:Y:S01]  /*aa20*/  FSEL R59, R51, R59, !P0 ;  /* 0x0000003b333b7208 */ /* 0x000fe20004000000 */
[----:B------:R-:W-:Y:S06]  /*aa30*/  BRA `(.L_x_177) ;  /* 0x0000000000547947 */ /* 0x000fec0003800000 */
.L_x_176:
[----:B------:R-:W-:-:S14]  /*aa40*/  DSETP.NAN.AND P0, PT, R52, R52, PT ;  /* 0x000000343400722a */ /* 0x000fdc0003f08000 */
[----:B------:R-:W-:Y:S05]  /*aa50*/  @P0 BRA `(.L_x_178) ;  /* 0x0000000000440947 */ /* 0x000fea0003800000 */
[----:B------:R-:W-:-:S14]  /*aa60*/  DSETP.NAN.AND P0, PT, R50, R50, PT ;  /* 0x000000323200722a */ /* 0x000fdc0003f08000 */
[----:B------:R-:W-:Y:S05]  /*aa70*/  @P0 BRA `(.L_x_179) ;  /* 0x0000000000300947 */ /* 0x000fea0003800000 */
[----:B------:R-:W-:Y:S01]  /*aa80*/  ISETP.NE.AND P0, PT, R67, R66, PT ;  /* 0x000000424300720c */ /* 0x000fe20003f05270 */
[----:B------:R-:W-:Y:S02]  /*aa90*/  IMAD.MOV.U32 R58, RZ, RZ, 0x0 ;  /* 0x00000000ff3a7424 */ /* 0x000fe400078e00ff */
[----:B------:R-:W-:-:S10]  /*aaa0*/  IMAD.MOV.U32 R59, RZ, RZ, -0x80000 ;  /* 0xfff80000ff3b7424 */ /* 0x000fd400078e00ff */
[----:B------:R-:W-:Y:S05]  /*aab0*/  @!P0 BRA `(.L_x_177) ;  /* 0x0000000000348947 */ /* 0x000fea0003800000 */
[----:B------:R-:W-:Y:S02]  /*aac0*/  ISETP.NE.AND P0, PT, R67, 0x7ff00000, PT ;  /* 0x7ff000004300780c */ /* 0x000fe40003f05270 */
[----:B------:R-:W-:Y:S02]  /*aad0*/  LOP3.LUT R59, R53, 0x80000000, R51, 0x48, !PT ;  /* 0x80000000353b7812 */ /* 0x000fe400078e4833 */
[----:B------:R-:W-:-:S13]  /*aae0*/  ISETP.EQ.OR P0, PT, R66, RZ, !P0 ;  /* 0x000000ff4200720c */ /* 0x000fda0004702670 */
[----:B------:R-:W-:Y:S01]  /*aaf0*/  @P0 LOP3.LUT R48, R59, 0x7ff00000, RZ, 0xfc, !PT ;  /* 0x7ff000003b300812 */ /* 0x000fe200078efcff */
[----:B------:R-:W-:Y:S02]  /*ab00*/  @!P0 IMAD.MOV.U32 R58, RZ, RZ, RZ ;  /* 0x000000ffff3a8224 */ /* 0x000fe400078e00ff */
[----:B------:R-:W-:Y:S02]  /*ab10*/  @P0 IMAD.MOV.U32 R58, RZ, RZ, RZ ;  /* 0x000000ffff3a0224 */ /* 0x000fe400078e00ff */
[----:B------:R-:W-:Y:S01]  /*ab20*/  @P0 IMAD.MOV.U32 R59, RZ, RZ, R48 ;  /* 0x000000ffff3b0224 */ /* 0x000fe200078e0030 */
[----:B------:R-:W-:Y:S06]  /*ab30*/  BRA `(.L_x_177) ;  /* 0x0000000000147947 */ /* 0x000fec0003800000 */
.L_x_179:
[----:B------:R-:W-:Y:S01]  /*ab40*/  LOP3.LUT R59, R51, 0x80000, RZ, 0xfc, !PT ;  /* 0x00080000333b7812 */ /* 0x000fe200078efcff */
[----:B------:R-:W-:Y:S01]  /*ab50*/  IMAD.MOV.U32 R58, RZ, RZ, R50 ;  /* 0x000000ffff3a7224 */ /* 0x000fe200078e0032 */
[----:B------:R-:W-:Y:S06]  /*ab60*/  BRA `(.L_x_177) ;  /* 0x0000000000087947 */ /* 0x000fec0003800000 */
.L_x_178:
[----:B------:R-:W-:Y:S01]  /*ab70*/  LOP3.LUT R59, R53, 0x80000, RZ, 0xfc, !PT ;  /* 0x00080000353b7812 */ /* 0x000fe200078efcff */
[----:B------:R-:W-:-:S07]  /*ab80*/  IMAD.MOV.U32 R58, RZ, RZ, R52 ;  /* 0x000000ffff3a7224 */ /* 0x000fce00078e0034 */
.L_x_177:
[----:B------:R-:W-:Y:S05]  /*ab90*/  BSYNC.RECONVERGENT B0 ;  /* 0x0000000000007941 */ /* 0x000fea0003800200 */
.L_x_175:
[----:B------:R-:W-:Y:S02]  /*aba0*/  IMAD.MOV.U32 R48, RZ, RZ, R18 ;  /* 0x000000ffff307224 */ /* 0x000fe400078e0012 */
[----:B------:R-:W-:-:S04]  /*abb0*/  IMAD.MOV.U32 R49, RZ, RZ, 0x0 ;  /* 0x00000000ff317424 */ /* 0x000fc800078e00ff */
[----:B------:R-:W-:Y:S05]  /*abc0*/  RET.REL.NODEC R48 `(_Z20Duffing1989RK4_ClDynPdS_S_S_S_S_PKdS1_S1_j) ;  /* 0xffffff54300c7950 */ /* 0x000fea0003c3ffff */
        .weak           $__internal_2_$__cuda_sm20_dsqrt_rn_f64_mediumpath_v1
        .type           $__internal_2_$__cuda_sm20_dsqrt_rn_f64_mediumpath_v1,@function
        .size           $__internal_2_$__cuda_sm20_dsqrt_rn_f64_mediumpath_v1,($_Z20Duffing1989RK4_ClDynPdS_S_S_S_S_PKdS1_S1_j$__internal_accurate_pow - $__internal_2_$__cuda_sm20_dsqrt_rn_f64_mediumpath_v1)
$__internal_2_$__cuda_sm20_dsqrt_rn_f64_mediumpath_v1:
[----:B------:R-:W-:Y:S01]  /*abd0*/  ISETP.GE.U32.AND P0, PT, R50, -0x3400000, PT ;  /* 0xfcc000003200780c */ /* 0x000fe20003f06070 */
[----:B------:R-:W-:Y:S01]  /*abe0*/  BSSY.RECONVERGENT B1, `(.L_x_180) ;  /* 0x000002a000017945 */ /* 0x000fe20003800200 */
[----:B------:R-:W-:Y:S02]  /*abf0*/  IMAD.MOV.U32 R50, RZ, RZ, R48 ;  /* 0x000000ffff327224 */ /* 0x000fe400078e0030 */
[----:B------:R-:W-:Y:S02]  /*ac00*/  IMAD.MOV.U32 R51, RZ, RZ, R49 ;  /* 0x000000ffff337224 */ /* 0x000fe400078e0031 */
[----:B------:R-:W-:Y:S02]  /*ac10*/  IMAD.MOV.U32 R48, RZ, RZ, R56 ;  /* 0x000000ffff307224 */ /* 0x000fe400078e0038 */
[----:B------:R-:W-:Y:S02]  /*ac20*/  IMAD.MOV.U32 R49, RZ, RZ, R57 ;  /* 0x000000ffff317224 */ /* 0x000fe400078e0039 */
[----:B------:R-:W-:-:S02]  /*ac30*/  IMAD.MOV.U32 R52, RZ, RZ, R58 ;  /* 0x000000ffff347224 */ /* 0x000fc400078e003a */
[----:B------:R-:W-:Y:S02]  /*ac40*/  IMAD.MOV.U32 R56, RZ, RZ, R59 ;  /* 0x000000ffff387224 */ /* 0x000fe400078e003b */
[----:B------:R-:W-:Y:S01]  /*ac50*/  IMAD.MOV.U32 R57, RZ, RZ, R60 ;  /* 0x000000ffff397224 */ /* 0x000fe200078e003c */
[----:B------:R-:W-:Y:S06]  /*ac60*/  @!P0 BRA `(.L_x_181) ;  /* 0x0000000000208947 */ /* 0x000fec0003800000 */
[----:B------:R-:W-:-:S10]  /*ac70*/  DFMA.RM R48, R48, R52, R56 ;  /* 0x000000343030722b */ /* 0x000fd40000004038 */
[----:B------:R-:W-:-:S05]  /*ac80*/  IADD3 R52, P0, PT, R48, 0x1, RZ ;  /* 0x0000000130347810 */ /* 0x000fca0007f1e0ff */
[----:B------:R-:W-:-:S06]  /*ac90*/  IMAD.X R53, RZ, RZ, R49, P0 ;  /* 0x000000ffff357224 */ /* 0x000fcc00000e0631 */
[----:B------:R-:W-:-:S08]  /*aca0*/  DFMA.RP R50, -R48, R52, R50 ;  /* 0x000000343032722b */ /* 0x000fd00000008132 */
[----:B------:R-:W-:-:S06]  /*acb0*/  DSETP.GT.AND P0, PT, R50, RZ, PT ;  /* 0x000000ff3200722a */ /* 0x000fcc0003f04000 */
[----:B------:R-:W-:Y:S02]  /*acc0*/  FSEL R48, R52, R48, P0 ;  /* 0x0000003034307208 */ /* 0x000fe40000000000 */
[----:B------:R-:W-:Y:S01]  /*acd0*/  FSEL R49, R53, R49, P0 ;  /* 0x0000003135317208 */ /* 0x000fe20000000000 */
[----:B------:R-:W-:Y:S06]  /*ace0*/  BRA `(.L_x_182) ;  /* 0x0000000000647947 */ /* 0x000fec0003800000 */
.L_x_181:
[----:B------:R-:W-:-:S14]  /*acf0*/  DSETP.NE.AND P0, PT, R50, RZ, PT ;  /* 0x000000ff3200722a */ /* 0x000fdc0003f05000 */
[----:B------:R-:W-:Y:S05]  /*ad00*/  @!P0 BRA `(.L_x_183) ;  /* 0x0000000000588947 */ /* 0x000fea0003800000 */
[----:B------:R-:W-:-:S13]  /*ad10*/  ISETP.GE.AND P0, PT, R51, RZ, PT ;  /* 0x000000ff3300720c */ /* 0x000fda0003f06270 */
[----:B------:R-:W-:Y:S02]  /*ad20*/  @!P0 IMAD.MOV.U32 R48, RZ, RZ, 0x0 ;  /* 0x00000000ff308424 */ /* 0x000fe400078e00ff */
[----:B------:R-:W-:Y:S01]  /*ad30*/  @!P0 IMAD.MOV.U32 R49, RZ, RZ, -0x80000 ;  /* 0xfff80000ff318424 */ /* 0x000fe200078e00ff */
[----:B------:R-:W-:Y:S06]  /*ad40*/  @!P0 BRA `(.L_x_182) ;  /* 0x00000000004c8947 */ /* 0x000fec0003800000 */
[----:B------:R-:W-:-:S13]  /*ad50*/  ISETP.GT.AND P0, PT, R51, 0x7fefffff, PT ;  /* 0x7fefffff3300780c */ /* 0x000fda0003f04270 */
[----:B------:R-:W-:Y:S05]  /*ad60*/  @P0 BRA `(.L_x_183) ;  /* 0x0000000000400947 */ /* 0x000fea0003800000 */
[----:B------:R-:W-:Y:S01]  /*ad70*/  DMUL R48, R50, 8.11296384146066816958e+31 ;  /* 0x4690000032307828 */ /* 0x000fe20000000000 */
[----:B------:R-:W-:Y:S02]  /*ad80*/  IMAD.MOV.U32 R56, RZ, RZ, 0x0 ;  /* 0x00000000ff387424 */ /* 0x000fe400078e00ff */
[----:B------:R-:W-:Y:S02]  /*ad90*/  IMAD.MOV.U32 R50, RZ, RZ, RZ ;  /* 0x000000ffff327224 */ /* 0x000fe400078e00ff */
[----:B------:R-:W-:Y:S01]  /*ada0*/  IMAD.MOV.U32 R57, RZ, RZ, 0x3fd80000 ;  /* 0x3fd80000ff397424 */ /* 0x000fe200078e00ff */
[----:B------:R-:W0:Y:S03]  /*adb0*/  MUFU.RSQ64H R51, R49 ;  /* 0x0000003100337308 */ /* 0x000e260000001c00 */
[----:B0-----:R-:W-:-:S08]  /*adc0*/  DMUL R52, R50, R50 ;  /* 0x0000003232347228 */ /* 0x001fd00000000000 */
[----:B------:R-:W-:-:S08]  /*add0*/  DFMA R52, R48, -R52, 1 ;  /* 0x3ff000003034742b */ /* 0x000fd00000000834 */
[----:B------:R-:W-:Y:S02]  /*ade0*/  DFMA R56, R52, R56, 0.5 ;  /* 0x3fe000003438742b */ /* 0x000fe40000000038 */
[----:B------:R-:W-:-:S08]  /*adf0*/  DMUL R52, R50, R52 ;  /* 0x0000003432347228 */ /* 0x000fd00000000000 */
[----:B------:R-:W-:-:S08]  /*ae00*/  DFMA R52, R56, R52, R50 ;  /* 0x000000343834722b */ /* 0x000fd00000000032 */
[----:B------:R-:W-:Y:S02]  /*ae10*/  DMUL R50, R48, R52 ;  /* 0x0000003430327228 */ /* 0x000fe40000000000 */
[----:B------:R-:W-:-:S06]  /*ae20*/  VIADD R53, R53, 0xfff00000 ;  /* 0xfff0000035357836 */ /* 0x000fcc0000000000 */
[----:B------:R-:W-:-:S08]  /*ae30*/  DFMA R56, R50, -R50, R48 ;  /* 0x800000323238722b */ /* 0x000fd00000000030 */
[----:B------:R-:W-:-:S10]  /*ae40*/  DFMA R48, R52, R56, R50 ;  /* 0x000000383430722b */ /* 0x000fd40000000032 */
[----:B------:R-:W-:Y:S01]  /*ae50*/  VIADD R49, R49, 0xfcb00000 ;  /* 0xfcb0000031317836 */ /* 0x000fe20000000000 */
[----:B------:R-:W-:Y:S06]  /*ae60*/  BRA `(.L_x_182) ;  /* 0x0000000000047947 */ /* 0x000fec0003800000 */
.L_x_183:
[----:B------:R-:W-:-:S11]  /*ae70*/  DADD R48, R50, R50 ;  /* 0x0000000032307229 */ /* 0x000fd60000000032 */
.L_x_182:
[----:B------:R-:W-:Y:S05]  /*ae80*/  BSYNC.RECONVERGENT B1 ;  /* 0x0000000000017941 */ /* 0x000fea0003800200 */
.L_x_180:
[----:B------:R-:W-:Y:S02]  /*ae90*/  IMAD.MOV.U32 R50, RZ, RZ, R48 ;  /* 0x000000ffff327224 */ /* 0x000fe400078e0030 */
[----:B------:R-:W-:Y:S02]  /*aea0*/  IMAD.MOV.U32 R51, RZ, RZ, R49 ;  /* 0x000000ffff337224 */ /* 0x000fe400078e0031 */
[----:B------:R-:W-:Y:S02]  /*aeb0*/  IMAD.MOV.U32 R48, RZ, RZ, R18 ;  /* 0x000000ffff307224 */ /* 0x000fe400078e0012 */
[----:B------:R-:W-:-:S04]  /*aec0*/  IMAD.MOV.U32 R49, RZ, RZ, 0x0 ;  /* 0x00000000ff317424 */ /* 0x000fc800078e00ff */
[----:B------:R-:W-:Y:S05]  /*aed0*/  RET.REL.NODEC R48 `(_Z20Duffing1989RK4_ClDynPdS_S_S_S_S_PKdS1_S1_j) ;  /* 0xffffff5030487950 */ /* 0x000fea0003c3ffff */
        .type           $_Z20Duffing1989RK4_ClDynPdS_S_S_S_S_PKdS1_S1_j$__internal_accurate_pow,@function
        .size           $_Z20Duffing1989RK4_ClDynPdS_S_S_S_S_PKdS1_S1_j$__internal_accurate_pow,($_Z20Duffing1989RK4_ClDynPdS_S_S_S_S_PKdS1_S1_j$__internal_trig_reduction_slowpathd - $_Z20Duffing1989RK4_ClDynPdS_S_S_S_S_PKdS1_S1_j$__internal_accurate_pow)
$_Z20Duffing1989RK4_ClDynPdS_S_S_S_S_PKdS1_S1_j$__internal_accurate_pow:
[----:B------:R-:W-:Y:S01]  /*aee0*/  ISETP.GT.U32.AND P0, PT, R57, 0xfffff, PT ;  /* 0x000fffff3900780c */ /* 0x000fe20003f04070 */
[----:B------:R-:W-:Y:S01]  /*aef0*/  IMAD.MOV.U32 R58, RZ, RZ, R57 ;  /* 0x000000ffff3a7224 */ /* 0x000fe200078e0039 */
[----:B------:R-:W-:Y:S01]  /*af00*/  UMOV UR8, 0x7d2cafe2 ;  /* 0x7d2cafe200087882 */ /* 0x000fe20000000000 */
[----:B------:R-:W-:Y:S01]  /*af10*/  UMOV UR9, 0x3eb0f5ff ;  /* 0x3eb0f5ff00097882 */ /* 0x000fe20000000000 */
[----:B------:R-:W-:Y:S01]  /*af20*/  UMOV UR14, 0xfefa39ef ;  /* 0xfefa39ef000e7882 */ /* 0x000fe20000000000 */
[----:B------:R-:W-:-:S08]  /*af30*/  UMOV UR15, 0x3fe62e42 ;  /* 0x3fe62e42000f7882 */ /* 0x000fd00000000000 */
[----:B------:R-:W-:Y:S01]  /*af40*/  @!P0 DMUL R60, R56, 1.80143985094819840000e+16 ;  /* 0x43500000383c8828 */ /* 0x000fe20000000000 */
[----:B------:R-:W-:-:S09]  /*af50*/  SHF.R.U32.HI R57, RZ, 0x14, R57 ;  /* 0x00000014ff397819 */ /* 0x000fd20000011639 */
[----:B------:R-:W-:Y:S01]  /*af60*/  @!P0 IMAD.MOV.U32 R58, RZ, RZ, R61 ;  /* 0x000000ffff3a8224 */ /* 0x000fe200078e003d */
[----:B------:R-:W-:Y:S01]  /*af70*/  @!P0 LEA.HI R57, R61, 0xffffffca, RZ, 0xc ;  /* 0xffffffca3d398811 */ /* 0x000fe200078f60ff */
[----:B------:R-:W-:-:S03]  /*af80*/  @!P0 IMAD.MOV.U32 R56, RZ, RZ, R60 ;  /* 0x000000ffff388224 */ /* 0x000fc600078e003c */
[----:B------:R-:W-:Y:S01]  /*af90*/  LOP3.LUT R58, R58, 0x800fffff, RZ, 0xc0, !PT ;  /* 0x800fffff3a3a7812 */ /* 0x000fe200078ec0ff */
[----:B------:R-:W-:-:S03]  /*afa0*/  IMAD.MOV.U32 R120, RZ, RZ, R56 ;  /* 0x000000ffff787224 */ /* 0x000fc600078e0038 */
[----:B------:R-:W-:Y:S01]  /*afb0*/  LOP3.LUT R59, R58, 0x3ff00000, RZ, 0xfc, !PT ;  /* 0x3ff000003a3b7812 */ /* 0x000fe200078efcff */
[----:B------:R-:W-:-:S03]  /*afc0*/  IMAD.MOV.U32 R58, RZ, RZ, RZ ;  /* 0x000000ffff3a7224 */ /* 0x000fc600078e00ff */
[----:B------:R-:W-:Y:S01]  /*afd0*/  ISETP.GE.U32.AND P1, PT, R59, 0x3ff6a09f, PT ;  /* 0x3ff6a09f3b00780c */ /* 0x000fe20003f26070 */
[----:B------:R-:W-:-:S12]  /*afe0*/  IMAD.MOV.U32 R121, RZ, RZ, R59 ;  /* 0x000000ffff797224 */ /* 0x000fd800078e003b */
[----:B------:R-:W-:-:S04]  /*aff0*/  @P1 VIADD R56, R121, 0xfff00000 ;  /* 0xfff0000079381836 */ /* 0x000fc80000000000 */
[----:B------:R-:W-:Y:S02]  /*b000*/  @P1 IMAD.MOV.U32 R121, RZ, RZ, R56 ;  /* 0x000000ffff791224 */ /* 0x000fe400078e0038 */
[C---:B------:R-:W-:Y:S02]  /*b010*/  VIADD R56, R57.reuse, 0xfffffc01 ;  /* 0xfffffc0139387836 */ /* 0x040fe40000000000 */
[----:B------:R-:W-:Y:S02]  /*b020*/  @P1 VIADD R56, R57, 0xfffffc02 ;  /* 0xfffffc0239381836 */ /* 0x000fe40000000000 */
[C---:B------:R-:W-:Y:S01]  /*b030*/  DADD R116, R120.reuse, 1 ;  /* 0x3ff0000078747429 */ /* 0x040fe20000000000 */
[----:B------:R-:W-:Y:S01]  /*b040*/  IMAD.MOV.U32 R57, RZ, RZ, 0x43300000 ;  /* 0x43300000ff397424 */ /* 0x000fe200078e00ff */
[----:B------:R-:W-:Y:S01]  /*b050*/  DADD R120, R120, -1 ;  /* 0xbff0000078787429 */ /* 0x000fe20000000000 */
[----:B------:R-:W-:-:S03]  /*b060*/  LOP3.LUT R56, R56, 0x80000000, RZ, 0x3c, !PT ;  /* 0x8000000038387812 */ /* 0x000fc600078e3cff */
[----:B------:R-:W0:Y:S02]  /*b070*/  MUFU.RCP64H R59, R117 ;  /* 0x00000075003b7308 */ /* 0x000e240000001800 */
[----:B0-----:R-:W-:-:S08]  /*b080*/  DFMA R112, -R116, R58, 1 ;  /* 0x3ff000007470742b */ /* 0x001fd0000000013a */
[----:B------:R-:W-:-:S08]  /*b090*/  DFMA R112, R112, R112, R112 ;  /* 0x000000707070722b */ /* 0x000fd00000000070 */
[----:B------:R-:W-:Y:S01]  /*b0a0*/  DFMA R112, R58, R112, R58 ;  /* 0x000000703a70722b */ /* 0x000fe2000000003a */
[----:B------:R-:W-:Y:S02]  /*b0b0*/  IMAD.MOV.U32 R58, RZ, RZ, 0x41ad3b5a ;  /* 0x41ad3b5aff3a7424 */ /* 0x000fe400078e00ff */
[----:B------:R-:W-:-:S05]  /*b0c0*/  IMAD.MOV.U32 R59, RZ, RZ, 0x3ed0f5d2 ;  /* 0x3ed0f5d2ff3b7424 */ /* 0x000fca00078e00ff */
[----:B------:R-:W-:-:S08]  /*b0d0*/  DMUL R126, R120, R112 ;  /* 0x00000070787e7228 */ /* 0x000fd00000000000 */
[----:B------:R-:W-:-:S08]  /*b0e0*/  DFMA R126, R120, R112, R126 ;  /* 0x00000070787e722b */ /* 0x000fd0000000007e */
[----:B------:R-:W-:-:S08]  /*b0f0*/  DMUL R118, R126, R126 ;  /* 0x0000007e7e767228 */ /* 0x000fd00000000000 */
[----:B------:R-:W-:Y:S01]  /*b100*/  DFMA R58, R118, UR8, R58 ;  /* 0x00000008763a7c2b */ /* 0x000fe2000800003a */
[----:B------:R-:W-:Y:S01]  /*b110*/  UMOV UR8, 0x75488a3f ;  /* 0x75488a3f00087882 */ /* 0x000fe20000000000 */
[----:B------:R-:W-:-:S06]  /*b120*/  UMOV UR9, 0x3ef3b20a ;  /* 0x3ef3b20a00097882 */ /* 0x000fcc0000000000 */
[----:B------:R-:W-:Y:S01]  /*b130*/  DFMA R116, R118, R58, UR8 ;  /* 0x0000000876747e2b */ /* 0x000fe2000800003a */
        /* <DEDUP_REMOVED lines=10> */
[-C--:B------:R-:W-:Y:S02]  /*b1e0*/  DFMA R58, R120, -R126.reuse, R58 ;  /* 0x8000007e783a722b */ /* 0x080fe4000000003a */
[----:B------:R-:W-:-:S03]  /*b1f0*/  DMUL R120, R126, R126 ;  /* 0x0000007e7e787228 */ /* 0x000fc60000000000 */
[----:B------:R-:W-:Y:S01]  /*b200*/  DFMA R116, R118, R116, UR8 ;  /* 0x0000000876747e2b */ /* 0x000fe20008000074 */
[----:B------:R-:W-:Y:S01]  /*b210*/  UMOV UR8, 0x99999dfb ;  /* 0x99999dfb00087882 */ /* 0x000fe20000000000 */
[----:B------:R-:W-:Y:S01]  /*b220*/  UMOV UR9, 0x3f899999 ;  /* 0x3f89999900097882 */ /* 0x000fe20000000000 */
[----:B------:R-:W-:Y:S02]  /*b230*/  DMUL R58, R112, R58 ;  /* 0x0000003a703a7228 */ /* 0x000fe40000000000 */
[----:B------:R-:W-:-:S03]  /*b240*/  DFMA R112, R126, R126, -R120 ;  /* 0x0000007e7e70722b */ /* 0x000fc60000000878 */
[----:B------:R-:W-:Y:S01]  /*b250*/  DFMA R116, R118, R116, UR8 ;  /* 0x0000000876747e2b */ /* 0x000fe20008000074 */
[----:B------:R-:W-:Y:S01]  /*b260*/  UMOV UR8, 0x55555555 ;  /* 0x5555555500087882 */ /* 0x000fe20000000000 */
[----:B------:R-:W-:-:S06]  /*b270*/  UMOV UR9, 0x3fb55555 ;  /* 0x3fb5555500097882 */ /* 0x000fcc0000000000 */
[----:B------:R-:W-:-:S08]  /*b280*/  DFMA R124, R118, R116, UR8 ;  /* 0x00000008767c7e2b */ /* 0x000fd00008000074 */
[----:B------:R-:W-:Y:S01]  /*b290*/  DADD R122, -R124, UR8 ;  /* 0x000000087c7a7e29 */ /* 0x000fe20008000100 */
[----:B------:R-:W-:Y:S01]  /*b2a0*/  UMOV UR8, 0xb9e7b0 ;  /* 0x00b9e7b000087882 */ /* 0x000fe20000000000 */
[----:B------:R-:W-:-:S06]  /*b2b0*/  UMOV UR9, 0x3c46a4cb ;  /* 0x3c46a4cb00097882 */ /* 0x000fcc0000000000 */
[----:B------:R-:W-:Y:S02]  /*b2c0*/  DFMA R122, R118, R116, R122 ;  /* 0x00000074767a722b */ /* 0x000fe4000000007a */
[----:B------:R-:W-:Y:S01]  /*b2d0*/  DMUL R116, R126, R120 ;  /* 0x000000787e747228 */ /* 0x000fe20000000000 */
[----:B------:R-:W-:Y:S02]  /*b2e0*/  VIADD R119, R59, 0x100000 ;  /* 0x001000003b777836 */ /* 0x000fe40000000000 */
[----:B------:R-:W-:-:S03]  /*b2f0*/  IMAD.MOV.U32 R118, RZ, RZ, R58 ;  /* 0x000000ffff767224 */ /* 0x000fc600078e003a */
[----:B------:R-:W-:Y:S01]  /*b300*/  DADD R122, R122, -UR8 ;  /* 0x800000087a7a7e29 */ /* 0x000fe20008000000 */
[----:B------:R-:W-:Y:S01]  /*b310*/  UMOV UR8, 0x80000000 ;  /* 0x8000000000087882 */ /* 0x000fe20000000000 */
[----:B------:R-:W-:Y:S01]  /*b320*/  UMOV UR9, 0x43300000 ;  /* 0x4330000000097882 */ /* 0x000fe20000000000 */
[C---:B------:R-:W-:Y:S02]  /*b330*/  DFMA R118, R126.reuse, R118, R112 ;  /* 0x000000767e76722b */ /* 0x040fe40000000070 */
[----:B------:R-:W-:Y:S02]  /*b340*/  DFMA R112, R126, R120, -R116 ;  /* 0x000000787e70722b */ /* 0x000fe40000000874 */
[----:B------:R-:W-:Y:S01]  /*b350*/  DADD R60, R56, -UR8 ;  /* 0x80000008383c7e29 */ /* 0x000fe20008000000 */
[----:B------:R-:W-:Y:S01]  /*b360*/  UMOV UR8, 0xfefa39ef ;  /* 0xfefa39ef00087882 */ /* 0x000fe20000000000 */
[----:B------:R-:W-:-:S04]  /*b370*/  UMOV UR9, 0x3fe62e42 ;  /* 0x3fe62e4200097882 */ /* 0x000fc80000000000 */
[----:B------:R-:W-:Y:S02]  /*b380*/  DFMA R112, R58, R120, R112 ;  /* 0x000000783a70722b */ /* 0x000fe40000000070 */
[----:B------:R-:W-:-:S06]  /*b390*/  DADD R120, R124, R122 ;  /* 0x000000007c787229 */ /* 0x000fcc000000007a */
[----:B------:R-:W-:Y:S02]  /*b3a0*/  DFMA R112, R126, R118, R112 ;  /* 0x000000767e70722b */ /* 0x000fe40000000070 */
[----:B------:R-:W-:-:S08]  /*b3b0*/  DADD R124, R124, -R120 ;  /* 0x000000007c7c7229 */ /* 0x000fd00000000878 */
[----:B------:R-:W-:Y:S02]  /*b3c0*/  DADD R124, R122, R124 ;  /* 0x000000007a7c7229 */ /* 0x000fe4000000007c */
[----:B------:R-:W-:-:S08]  /*b3d0*/  DMUL R122, R120, R116 ;  /* 0x00000074787a7228 */ /* 0x000fd00000000000 */
[----:B------:R-:W-:-:S08]  /*b3e0*/  DFMA R118, R120, R116, -R122 ;  /* 0x000000747876722b */ /* 0x000fd0000000087a */
[----:B------:R-:W-:-:S08]  /*b3f0*/  DFMA R112, R120, R112, R118 ;  /* 0x000000707870722b */ /* 0x000fd00000000076 */
[----:B------:R-:W-:-:S08]  /*b400*/  DFMA R124, R124, R116, R112 ;  /* 0x000000747c7c722b */ /* 0x000fd00000000070 */
[----:B------:R-:W-:-:S08]  /*b410*/  DADD R116, R122, R124 ;  /* 0x000000007a747229 */ /* 0x000fd0000000007c */
[--C-:B------:R-:W-:Y:S02]  /*b420*/  DADD R112, R126, R116.reuse ;  /* 0x000000007e707229 */ /* 0x100fe40000000074 */
[----:B------:R-:W-:-:S06]  /*b430*/  DADD R122, R122, -R116 ;  /* 0x000000007a7a7229 */ /* 0x000fcc0000000874 */
[----:B------:R-:W-:Y:S02]  /*b440*/  DADD R126, R126, -R112 ;  /* 0x000000007e7e7229 */ /* 0x000fe40000000870 */
[----:B------:R-:W-:-:S06]  /*b450*/  DADD R122, R124, R122 ;  /* 0x000000007c7a7229 */ /* 0x000fcc000000007a */
[----:B------:R-:W-:-:S08]  /*b460*/  DADD R126, R116, R126 ;  /* 0x00000000747e7229 */ /* 0x000fd0000000007e */
[----:B------:R-:W-:-:S08]  /*b470*/  DADD R122, R122, R126 ;  /* 0x000000007a7a7229 */ /* 0x000fd0000000007e */
[----:B------:R-:W-:-:S08]  /*b480*/  DADD R58, R58, R122 ;  /* 0x000000003a3a7229 */ /* 0x000fd0000000007a */
[----:B------:R-:W-:-:S08]  /*b490*/  DADD R116, R112, R58 ;  /* 0x0000000070747229 */ /* 0x000fd0000000003a */
[--C-:B------:R-:W-:Y:S01]  /*b4a0*/  DFMA R56, R60, UR8, R116.reuse ;  /* 0x000000083c387c2b */ /* 0x100fe20008000074 */
[----:B------:R-:W-:Y:S01]  /*b4b0*/  UMOV UR8, 0x3b39803f ;  /* 0x3b39803f00087882 */ /* 0x000fe20000000000 */
[----:B------:R-:W-:Y:S01]  /*b4c0*/  DADD R118, R112, -R116 ;  /* 0x0000000070767229 */ /* 0x000fe20000000874 */
[----:B------:R-:W-:-:S05]  /*b4d0*/  UMOV UR9, 0x3c7abc9e ;  /* 0x3c7abc9e00097882 */ /* 0x000fca0000000000 */
[----:B------:R-:W-:Y:S02]  /*b4e0*/  DFMA R112, R60, -UR14, R56 ;  /* 0x8000000e3c707c2b */ /* 0x000fe40008000038 */
[----:B------:R-:W-:-:S06]  /*b4f0*/  DADD R118, R58, R118 ;  /* 0x000000003a767229 */ /* 0x000fcc0000000076 */
[----:B------:R-:W-:Y:S01]  /*b500*/  DADD R112, -R116, R112 ;  /* 0x0000000074707229 */ /* 0x000fe20000000170 */
[----:B------:R-:W-:Y:S02]  /*b510*/  IMAD.MOV.U32 R116, RZ, RZ, 0x652b82fe ;  /* 0x652b82feff747424 */ /* 0x000fe400078e00ff */
[----:B------:R-:W-:-:S05]  /*b520*/  IMAD.MOV.U32 R117, RZ, RZ, 0x3ff71547 ;  /* 0x3ff71547ff757424 */ /* 0x000fca00078e00ff */
[----:B------:R-:W-:-:S08]  /*b530*/  DADD R112, R118, -R112 ;  /* 0x0000000076707229 */ /* 0x000fd00000000870 */
[----:B------:R-:W-:Y:S01]  /*b540*/  DFMA R60, R60, UR8, R112 ;  /* 0x000000083c3c7c2b */ /* 0x000fe20008000070 */
[----:B------:R-:W-:Y:S02]  /*b550*/  USHF.L.U32 UR9, UR7, 0x1, URZ ;  /* 0x0000000107097899 */ /* 0x000fe400080006ff */
[----:B------:R-:W-:Y:S02]  /*b560*/  ULOP3.LUT UR8, UR7, 0xff0fffff, URZ, 0xc0, !UPT ;  /* 0xff0fffff07087892 */ /* 0x000fe4000f8ec0ff */
[----:B------:R-:W-:-:S03]  /*b570*/  UISETP.GT.U32.AND UP0, UPT, UR9, -0x2000001, UPT ;  /* 0xfdffffff0900788c */ /* 0x000fc6000bf04070 */
[----:B------:R-:W-:Y:S01]  /*b580*/  DADD R58, R56, R60 ;  /* 0x00000000383a7229 */ /* 0x000fe2000000003c */
[----:B------:R-:W-:-:S03]  /*b590*/  USEL UR9, UR8, UR7, UP0 ;  /* 0x0000000708097287 */ /* 0x000fc60008000000 */
[----:B------:R-:W-:-:S04]  /*b5a0*/  UMOV UR8, UR6 ;  /* 0x0000000600087c82 */ /* 0x000fc80008000000 */
[----:B------:R-:W-:Y:S02]  /*b5b0*/  DADD R112, R56, -R58 ;  /* 0x0000000038707229 */ /* 0x000fe4000000083a */
[----:B------:R-:W-:-:S06]  /*b5c0*/  DMUL R56, R58, UR8 ;  /* 0x000000083a387c28 */ /* 0x000fcc0008000000 */
[----:B------:R-:W-:Y:S02]  /*b5d0*/  DADD R60, R60, R112 ;  /* 0x000000003c3c7229 */ /* 0x000fe40000000070 */
[----:B------:R-:W-:-:S08]  /*b5e0*/  DFMA R58, R58, UR8, -R56 ;  /* 0x000000083a3a7c2b */ /* 0x000fd00008000838 */
[----:B------:R-:W-:Y:S01]  /*b5f0*/  DFMA R60, R60, UR8, R58 ;  /* 0x000000083c3c7c2b */ /* 0x000fe2000800003a */
[----:B------:R-:W-:Y:S01]  /*b600*/  UMOV UR8, 0x3b39803f ;  /* 0x3b39803f00087882 */ /* 0x000fe20000000000 */
[----:B------:R-:W-:-:S06]  /*b610*/  UMOV UR9, 0x3c7abc9e ;  /* 0x3c7abc9e00097882 */ /* 0x000fcc0000000000 */
[----:B------:R-:W-:-:S08]  /*b620*/  DADD R118, R56, R60 ;  /* 0x0000000038767229 */ /* 0x000fd0000000003c */
[----:B------:R-:W-:Y:S02]  /*b630*/  DFMA R116, R118, R116, 6.75539944105574400000e+15 ;  /* 0x433800007674742b */ /* 0x000fe40000000074 */
[----:B------:R-:W-:Y:S01]  /*b640*/  FSETP.GEU.AND P0, PT, |R119|, 4.1917929649353027344, PT ;  /* 0x4086232b7700780b */ /* 0x000fe20003f0e200 */
[----:B------:R-:W-:-:S05]  /*b650*/  DADD R56, R56, -R118 ;  /* 0x0000000038387229 */ /* 0x000fca0000000876 */
[----:B------:R-:W-:-:S03]  /*b660*/  DADD R58, R116, -6.75539944105574400000e+15 ;  /* 0xc3380000743a7429 */ /* 0x000fc60000000000 */
[----:B------:R-:W-:-:S05]  /*b670*/  DADD R60, R60, R56 ;  /* 0x000000003c3c7229 */ /* 0x000fca0000000038 */
[----:B------:R-:W-:-:S08]  /*b680*/  DFMA R112, R58, -UR14, R118 ;  /* 0x8000000e3a707c2b */ /* 0x000fd00008000076 */
[----:B------:R-:W-:Y:S01]  /*b690*/  DFMA R112, R58, -UR8, R112 ;  /* 0x800000083a707c2b */ /* 0x000fe20008000070 */
[----:B------:R-:W-:Y:S01]  /*b6a0*/  UMOV UR8, 0x69ce2bdf ;  /* 0x69ce2bdf00087882 */ /* 0x000fe20000000000 */
[----:B------:R-:W-:Y:S01]  /*b6b0*/  IMAD.MOV.U32 R58, RZ, RZ, -0x35dec16 ;  /* 0xfca213eaff3a7424 */ /* 0x000fe200078e00ff */
[----:B------:R-:W-:Y:S01]  /*b6c0*/  UMOV UR9, 0x3e5ade15 ;  /* 0x3e5ade1500097882 */ /* 0x000fe20000000000 */
[----:B------:R-:W-:-:S06]  /*b6d0*/  IMAD.MOV.U32 R59, RZ, RZ, 0x3e928af3 ;  /* 0x3e928af3ff3b7424 */ /* 0x000fcc00078e00ff */
[----:B------:R-:W-:Y:S01]  /*b6e0*/  DFMA R58, R112, UR8, R58 ;  /* 0x00000008703a7c2b */ /* 0x000fe2000800003a */
[----:B------:R-:W-:Y:S01]  /*b6f0*/  UMOV UR8, 0x62401315 ;  /* 0x6240131500087882 */ /* 0x000fe20000000000 */
[----:B------:R-:W-:-:S06]  /*b700*/  UMOV UR9, 0x3ec71dee ;  /* 0x3ec71dee00097882 */ /* 0x000fcc0000000000 */
        /* <DEDUP_REMOVED lines=21> */
[----:B------:R-:W-:-:S08]  /*b860*/  DFMA R58, R112, R58, UR8 ;  /* 0x00000008703a7e2b */ /* 0x000fd0000800003a */
[----:B------:R-:W-:-:S08]  /*b870*/  DFMA R58, R112, R58, 1 ;  /* 0x3ff00000703a742b */ /* 0x000fd0000000003a */
[----:B------:R-:W-:-:S10]  /*b880*/  DFMA R58, R112, R58, 1 ;  /* 0x3ff00000703a742b */ /* 0x000fd4000000003a */
[----:B------:R-:W-:Y:S02]  /*b890*/  IMAD R113, R116, 0x100000, R59 ;  /* 0x0010000074717824 */ /* 0x000fe400078e023b */
[----:B------:R-:W-:Y:S01]  /*b8a0*/  IMAD.MOV.U32 R112, RZ, RZ, R58 ;  /* 0x000000ffff707224 */ /* 0x000fe200078e003a */
[----:B------:R-:W-:Y:S06]  /*b8b0*/  @!P0 BRA `(.L_x_184) ;  /* 0x0000000000308947 */ /* 0x000fec0003800000 */
[----:B------:R-:W-:Y:S01]  /*b8c0*/  FSETP.GEU.AND P1, PT, |R119|, 4.2275390625, PT ;  /* 0x408748007700780b */ /* 0x000fe20003f2e200 */
[C---:B------:R-:W-:Y:S02]  /*b8d0*/  DADD R112, R118.reuse, +INF ;  /* 0x7ff0000076707429 */ /* 0x040fe40000000000 */
[----:B------:R-:W-:-:S08]  /*b8e0*/  DSETP.GEU.AND P0, PT, R118, RZ, PT ;  /* 0x000000ff7600722a */ /* 0x000fd00003f0e000 */
[----:B------:R-:W-:Y:S02]  /*b8f0*/  FSEL R112, R112, RZ, P0 ;  /* 0x000000ff70707208 */ /* 0x000fe40000000000 */
[----:B------:R-:W-:Y:S02]  /*b900*/  @!P1 LEA.HI R56, R116, R116, RZ, 0x1 ;  /* 0x0000007474389211 */ /* 0x000fe400078f08ff */
[----:B------:R-:W-:Y:S02]  /*b910*/  FSEL R113, R113, RZ, P0 ;  /* 0x000000ff71717208 */ /* 0x000fe40000000000 */
[----:B------:R-:W-:-:S05]  /*b920*/  @!P1 SHF.R.S32.HI R56, RZ, 0x1, R56 ;  /* 0x00000001ff389819 */ /* 0x000fca0000011438 */
[----:B------:R-:W-:Y:S02]  /*b930*/  @!P1 IMAD.IADD R57, R116, 0x1, -R56 ;  /* 0x0000000174399824 */ /* 0x000fe400078e0a38 */
[----:B------:R-:W-:Y:S02]  /*b940*/  @!P1 IMAD R59, R56, 0x100000, R59 ;  /* 0x00100000383b9824 */ /* 0x000fe400078e023b */
[----:B------:R-:W-:Y:S01]  /*b950*/  @!P1 IMAD.MOV.U32 R56, RZ, RZ, RZ ;  /* 0x000000ffff389224 */ /* 0x000fe200078e00ff */
[----:B------:R-:W-:-:S06]  /*b960*/  @!P1 LEA R57, R57, 0x3ff00000, 0x14 ;  /* 0x3ff0000039399811 */ /* 0x000fcc00078ea0ff */
[----:B------:R-:W-:-:S11]  /*b970*/  @!P1 DMUL R112, R58, R56 ;  /* 0x000000383a709228 */ /* 0x000fd60000000000 */
.L_x_184:
[----:B------:R-:W-:Y:S01]  /*b980*/  DFMA R60, R60, R112, R112 ;  /* 0x000000703c3c722b */ /* 0x000fe20000000070 */
[----:B------:R-:W-:Y:S01]  /*b990*/  IMAD.MOV.U32 R58, RZ, RZ, R18 ;  /* 0x000000ffff3a7224 */ /* 0x000fe200078e0012 */
[----:B------:R-:W-:Y:S01]  /*b9a0*/  DSETP.NEU.AND P0, PT, |R112|, +INF , PT ;  /* 0x7ff000007000742a */ /* 0x000fe20003f0d200 */
[----:B------:R-:W-:-:S07]  /*b9b0*/  IMAD.MOV.U32 R59, RZ, RZ, 0x0 ;  /* 0x00000000ff3b7424 */ /* 0x000fce00078e00ff */
[----:B------:R-:W-:Y:S02]  /*b9c0*/  FSEL R56, R112, R60, !P0 ;  /* 0x0000003c70387208 */ /* 0x000fe40004000000 */
[----:B------:R-:W-:Y:S01]  /*b9d0*/  FSEL R57, R113, R61, !P0 ;  /* 0x0000003d71397208 */ /* 0x000fe20004000000 */
[----:B------:R-:W-:Y:S06]  /*b9e0*/  RET.REL.NODEC R58 `(_Z20Duffing1989RK4_ClDynPdS_S_S_S_S_PKdS1_S1_j) ;  /* 0xffffff443a847950 */ /* 0x000fec0003c3ffff */
        .type           $_Z20Duffing1989RK4_ClDynPdS_S_S_S_S_PKdS1_S1_j$__internal_trig_reduction_slowpathd,@function
        .size           $_Z20Duffing1989RK4_ClDynPdS_S_S_S_S_PKdS1_S1_j$__internal_trig_reduction_slowpathd,(.L_x_197 - $_Z20Duffing1989RK4_ClDynPdS_S_S_S_S_PKdS1_S1_j$__internal_trig_reduction_slowpathd)
$_Z20Duffing1989RK4_ClDynPdS_S_S_S_S_PKdS1_S1_j$__internal_trig_reduction_slowpathd:
[----:B------:R-:W-:Y:S01]  /*b9f0*/  SHF.R.U32.HI R56, RZ, 0x14, R57 ;  /* 0x00000014ff387819 */ /* 0x000fe20000011639 */
[----:B------:R-:W-:-:S03]  /*ba00*/  IMAD.MOV.U32 R59, RZ, RZ, RZ ;  /* 0x000000ffff3b7224 */ /* 0x000fc600078e00ff */
[----:B------:R-:W-:-:S04]  /*ba10*/  LOP3.LUT R58, R56, 0x7ff, RZ, 0xc0, !PT ;  /* 0x000007ff383a7812 */ /* 0x000fc800078ec0ff */
[----:B------:R-:W-:-:S13]  /*ba20*/  ISETP.NE.AND P0, PT, R58, 0x7ff, PT ;  /* 0x000007ff3a00780c */ /* 0x000fda0003f05270 */
[----:B------:R-:W-:Y:S05]  /*ba30*/  @!P0 BRA `(.L_x_185) ;  /* 0x0000000800588947 */ /* 0x000fea0003800000 */
[----:B------:R-:W-:Y:S01]  /*ba40*/  VIADD R59, R58, 0xfffffc00 ;  /* 0xfffffc003a3b7836 */ /* 0x000fe20000000000 */
[----:B------:R-:W-:Y:S01]  /*ba50*/  BSSY.RECONVERGENT B0, `(.L_x_186) ;  /* 0x0000033000007945 */ /* 0x000fe20003800200 */
[----:B------:R-:W-:Y:S01]  /*ba60*/  VIADD R60, R1, 0x4b18 ;  /* 0x00004b18013c7836 */ /* 0x000fe20000000000 */
[----:B------:R-:W-:Y:S02]  /*ba70*/  CS2R R122, SRZ ;  /* 0x00000000007a7805 */ /* 0x000fe4000001ff00 */
[----:B------:R-:W-:Y:S02]  /*ba80*/  SHF.R.U32.HI R58, RZ, 0x6, R59 ;  /* 0x00000006ff3a7819 */ /* 0x000fe4000001163b */
[----:B------:R-:W-:Y:S02]  /*ba90*/  ISETP.GE.U32.AND P0, PT, R59, 0x80, PT ;  /* 0x000000803b00780c */ /* 0x000fe40003f06070 */
[C---:B------:R-:W-:Y:S02]  /*baa0*/  IADD3 R59, PT, PT, -R58.reuse, 0x13, RZ ;  /* 0x000000133a3b7810 */ /* 0x040fe40007ffe1ff */
[----:B------:R-:W-:-:S02]  /*bab0*/  IADD3 R62, PT, PT, -R58, 0xf, RZ ;  /* 0x0000000f3a3e7810 */ /* 0x000fc40007ffe1ff */
[----:B------:R-:W-:-:S04]  /*bac0*/  SEL R59, R59, 0x12, P0 ;  /* 0x000000123b3b7807 */ /* 0x000fc80000000000 */
[----:B------:R-:W-:-:S13]  /*bad0*/  ISETP.GE.AND P0, PT, R62, R59, PT ;  /* 0x0000003b3e00720c */ /* 0x000fda0003f06270 */
[----:B------:R-:W-:Y:S05]  /*bae0*/  @P0 BRA `(.L_x_187) ;  /* 0x0000000000a40947 */ /* 0x000fea0003800000 */
[----:B------:R-:W0:Y:S01]  /*baf0*/  LDC.64 R118, c[0x0][0x358] ;  /* 0x0000d600ff767b82 */ /* 0x000e220000000a00 */
[C---:B------:R-:W-:Y:S01]  /*bb00*/  SHF.L.U64.HI R64, R66.reuse, 0xb, R57 ;  /* 0x0000000b42407819 */ /* 0x040fe20000010239 */
[----:B------:R-:W-:Y:S01]  /*bb10*/  BSSY.RECONVERGENT B1, `(.L_x_188) ;  /* 0x0000025000017945 */ /* 0x000fe20003800200 */
[----:B------:R-:W-:Y:S01]  /*bb20*/  IMAD.SHL.U32 R61, R66, 0x800, RZ ;  /* 0x00000800423d7824 */ /* 0x000fe200078e00ff */
[----:B------:R-:W-:Y:S01]  /*bb30*/  IADD3 R63, PT, PT, RZ, -R58, -R59 ;  /* 0x8000003aff3f7210 */ /* 0x000fe20007ffe83b */
[----:B------:R-:W-:Y:S01]  /*bb40*/  IMAD.MOV.U32 R65, RZ, RZ, RZ ;  /* 0x000000ffff417224 */ /* 0x000fe200078e00ff */
[----:B------:R-:W-:Y:S02]  /*bb50*/  LOP3.LUT R64, R64, 0x80000000, RZ, 0xfc, !PT ;  /* 0x8000000040407812 */ /* 0x000fe400078efcff */
[----:B------:R-:W-:-:S07]  /*bb60*/  CS2R R122, SRZ ;  /* 0x00000000007a7805 */ /* 0x000fce000001ff00 */
.L_x_189:
[----:B------:R-:W1:Y:S01]  /*bb70*/  LDC.64 R66, c[0x4][RZ] ;  /* 0x01000000ff427b82 */ /* 0x000e620000000a00 */
[----:B0-----:R-:W-:Y:S02]  /*bb80*/  R2UR UR8, R118 ;  /* 0x00000000760872ca */ /* 0x001fe400000e0000 */
[----:B------:R-:W-:Y:S01]  /*bb90*/  R2UR UR9, R119 ;  /* 0x00000000770972ca */ /* 0x000fe200000e0000 */
[----:B-1----:R-:W-:-:S12]  /*bba0*/  IMAD.WIDE R120, R62, 0x8, R66 ;  /* 0x000000083e787825 */ /* 0x002fd800078e0242 */
[----:B------:R-:W2:Y:S01]  /*bbb0*/  LDG.E.64.CONSTANT R120, desc[UR8][R120.64] ;  /* 0x0000000878787981 */ /* 0x000ea2000c1e9b00 */
[----:B------:R-:W-:Y:S02]  /*bbc0*/  IMAD.MOV.U32 R116, RZ, RZ, R122 ;  /* 0x000000ffff747224 */ /* 0x000fe400078e007a */
[----:B------:R-:W-:Y:S02]  /*bbd0*/  IMAD.MOV.U32 R117, RZ, RZ, R123 ;  /* 0x000000ffff757224 */ /* 0x000fe400078e007b */
[----:B------:R-:W-:Y:S02]  /*bbe0*/  VIADD R63, R63, 0x1 ;  /* 0x000000013f3f7836 */ /* 0x000fe40000000000 */
[----:B------:R-:W-:Y:S02]  /*bbf0*/  VIADD R62, R62, 0x1 ;  /* 0x000000013e3e7836 */ /* 0x000fe40000000000 */
[----:B--2---:R-:W-:-:S04]  /*bc00*/  IMAD.WIDE.U32 R116, P2, R120, R61, R116 ;  /* 0x0000003d78747225 */ /* 0x004fc80007840074 */
[-C--:B------:R-:W-:Y:S02]  /*bc10*/  IMAD R66, R120, R64.reuse, RZ ;  /* 0x0000004078427224 */ /* 0x080fe400078e02ff */
[C---:B------:R-:W-:Y:S02]  /*bc20*/  IMAD R67, R121.reuse, R61, RZ ;  /* 0x0000003d79437224 */ /* 0x040fe400078e02ff */
[----:B------:R-:W-:Y:S01]  /*bc30*/  IMAD.MOV.U32 R122, RZ, RZ, R116 ;  /* 0x000000ffff7a7224 */ /* 0x000fe200078e0074 */
[----:B------:R-:W-:Y:S01]  /*bc40*/  IADD3 R66, P0, PT, R66, R117, RZ ;  /* 0x0000007542427210 */ /* 0x000fe20007f1e0ff */
[----:B------:R-:W-:-:S03]  /*bc50*/  IMAD.HI.U32 R116, R121, R64, RZ ;  /* 0x0000004079747227 */ /* 0x000fc600078e00ff */
[----:B------:R-:W-:Y:S01]  /*bc60*/  IADD3 R123, P1, PT, R67, R66, RZ ;  /* 0x00000042437b7210 */ /* 0x000fe20007f3e0ff */
[----:B------:R-:W-:-:S04]  /*bc70*/  IMAD.HI.U32 R66, R120, R64, RZ ;  /* 0x0000004078427227 */ /* 0x000fc800078e00ff */
[----:B------:R-:W-:Y:S02]  /*bc80*/  IMAD.X R66, RZ, RZ, R66, P2 ;  /* 0x000000ffff427224 */ /* 0x000fe400010e0642 */
[----:B------:R-:W-:-:S04]  /*bc90*/  IMAD.HI.U32 R67, R121, R61, RZ ;  /* 0x0000003d79437227 */ /* 0x000fc800078e00ff */
[----:B------:R-:W-:Y:S01]  /*bca0*/  IMAD R117, R65, 0x8, R60 ;  /* 0x0000000841757824 */ /* 0x000fe200078e023c */
[----:B------:R-:W-:Y:S01]  /*bcb0*/  IADD3.X R66, P0, PT, R67, R66, RZ, P0, !PT ;  /* 0x0000004243427210 */ /* 0x000fe2000071e4ff */
[----:B------:R-:W-:Y:S02]  /*bcc0*/  IMAD R67, R121, R64, RZ ;  /* 0x0000004079437224 */ /* 0x000fe400078e02ff */
[----:B------:R-:W-:Y:S01]  /*bcd0*/  VIADD R65, R65, 0x1 ;  /* 0x0000000141417836 */ /* 0x000fe20000000000 */
[----:B------:R0:W-:Y:S01]  /*bce0*/  STL.64 [R117], R122 ;  /* 0x0000007a75007387 */ /* 0x0001e20000100a00 */
[----:B------:R-:W-:Y:S01]  /*bcf0*/  IMAD.X R116, RZ, RZ, R116, P0 ;  /* 0x000000ffff747224 */ /* 0x000fe200000e0674 */
[----:B------:R-:W-:Y:S02]  /*bd00*/  ISETP.NE.AND P0, PT, R63, -0xf, PT ;  /* 0xfffffff13f00780c */ /* 0x000fe40003f05270 */
[----:B------:R-:W-:-:S05]  /*bd10*/  IADD3.X R66, P1, PT, R67, R66, RZ, P1, !PT ;  /* 0x0000004243427210 */ /* 0x000fca0000f3e4ff */
[----:B------:R-:W-:Y:S02]  /*bd20*/  IMAD.X R67, RZ, RZ, R116, P1 ;  /* 0x000000ffff437224 */ /* 0x000fe400008e0674 */
[----:B0-----:R-:W-:Y:S02]  /*bd30*/  IMAD.MOV.U32 R122, RZ, RZ, R66 ;  /* 0x000000ffff7a7224 */ /* 0x001fe400078e0042 */
[----:B------:R-:W-:Y:S02]  /*bd40*/  IMAD.MOV.U32 R123, RZ, RZ, R67 ;  /* 0x000000ffff7b7224 */ /* 0x000fe400078e0043 */
[----:B------:R-:W-:Y:S05]  /*bd50*/  @P0 BRA `(.L_x_189) ;  /* 0xfffffffc00840947 */ /* 0x000fea000383ffff */
[----:B------:R-:W-:Y:S05]  /*bd60*/  BSYNC.RECONVERGENT B1 ;  /* 0x0000000000017941 */ /* 0x000fea0003800200 */
.L_x_188:
[----:B------:R-:W-:-:S07]  /*bd70*/  IMAD.MOV.U32 R62, RZ, RZ, R59 ;  /* 0x000000ffff3e7224 */ /* 0x000fce00078e003b */
.L_x_187:
[----:B------:R-:W-:Y:S05]  /*bd80*/  BSYNC.RECONVERGENT B0 ;  /* 0x0000000000007941 */ /* 0x000fea0003800200 */
.L_x_186:
[----:B------:R-:W-:Y:S01]  /*bd90*/  LOP3.LUT P0, R67, R56, 0x3f, RZ, 0xc0, !PT ;  /* 0x0000003f38437812 */ /* 0x000fe2000780c0ff */
[----:B------:R-:W-:-:S04]  /*bda0*/  IMAD.IADD R59, R58, 0x1, R62 ;  /* 0x000000013a3b7824 */ /* 0x000fc800078e023e */
[----:B------:R-:W-:-:S05]  /*bdb0*/  IMAD.U32 R66, R59, 0x8, R60 ;  /* 0x000000083b427824 */ /* 0x000fca00078e003c */
[----:B------:R0:W-:Y:S04]  /*bdc0*/  STL.64 [R66+-0x78], R122 ;  /* 0xffff887a42007387 */ /* 0x0001e80000100a00 */
[----:B------:R-:W2:Y:S04]  /*bdd0*/  @P0 LDL.64 R62, [R1+0x4b20] ;  /* 0x004b2000013e0983 */ /* 0x000ea80000100a00 */
[----:B------:R-:W3:Y:S04]  /*bde0*/  LDL.64 R60, [R1+0x4b28] ;  /* 0x004b2800013c7983 */ /* 0x000ee80000100a00 */
[----:B------:R-:W4:Y:S01]  /*bdf0*/  LDL.64 R58, [R1+0x4b30] ;  /* 0x004b3000013a7983 */ /* 0x000f220000100a00 */
[----:B------:R-:W-:Y:S01]  /*be00*/  @P0 LOP3.LUT R56, R67, 0x3f, RZ, 0x3c, !PT ;  /* 0x0000003f43380812 */ /* 0x000fe200078e3cff */
[----:B------:R-:W-:Y:S01]  /*be10*/  BSSY.RECONVERGENT B0, `(.L_x_190) ;  /* 0x0000034000007945 */ /* 0x000fe20003800200 */
[----:B--2---:R-:W-:-:S02]  /*be20*/  @P0 SHF.R.U64 R117, R62, 0x1, R63 ;  /* 0x000000013e750819 */ /* 0x004fc4000000123f */
[----:B------:R-:W-:Y:S02]  /*be30*/  @P0 SHF.R.U32.HI R65, RZ, 0x1, R63 ;  /* 0x00000001ff410819 */ /* 0x000fe4000001163f */
[CC--:B---3--:R-:W-:Y:S02]  /*be40*/  @P0 SHF.L.U32 R64, R60.reuse, R67.reuse, RZ ;  /* 0x000000433c400219 */ /* 0x0c8fe400000006ff */
[----:B------:R-:W-:Y:S02]  /*be50*/  @P0 SHF.R.U64 R117, R117, R56, R65 ;  /* 0x0000003875750219 */ /* 0x000fe40000001241 */
[C-C-:B------:R-:W-:Y:S02]  /*be60*/  @P0 SHF.R.U64 R63, R60.reuse, 0x1, R61.reuse ;  /* 0x000000013c3f0819 */ /* 0x140fe4000000123d */
[----:B------:R-:W-:Y:S02]  /*be70*/  @P0 SHF.L.U64.HI R62, R60, R67, R61 ;  /* 0x000000433c3e0219 */ /* 0x000fe4000001023d */
[----:B------:R-:W-:-:S02]  /*be80*/  @P0 LOP3.LUT R60, R64, R117, RZ, 0xfc, !PT ;  /* 0x00000075403c0212 */ /* 0x000fc400078efcff */
[----:B------:R-:W-:Y:S02]  /*be90*/  @P0 SHF.R.U32.HI R117, RZ, 0x1, R61 ;  /* 0x00000001ff750819 */ /* 0x000fe4000001163d */
[-C--:B------:R-:W-:Y:S02]  /*bea0*/  @P0 SHF.R.U32.HI R65, RZ, R56.reuse, R65 ;  /* 0x00000038ff410219 */ /* 0x080fe40000011641 */
[-CC-:B------:R-:W-:Y:S02]  /*beb0*/  @P0 SHF.R.U64 R63, R63, R56.reuse, R117.reuse ;  /* 0x000000383f3f0219 */ /* 0x180fe40000001275 */
[----:B----4-:R-:W-:Y:S02]  /*bec0*/  @P0 SHF.L.U32 R64, R58, R67, RZ ;  /* 0x000000433a400219 */ /* 0x010fe400000006ff */
[----:B------:R-:W-:Y:S02]  /*bed0*/  @P0 LOP3.LUT R61, R62, R65, RZ, 0xfc, !PT ;  /* 0x000000413e3d0212 */ /* 0x000fe400078efcff */
[----:B------:R-:W-:Y:S01]  /*bee0*/  @P0 SHF.R.U32.HI R62, RZ, R56, R117 ;  /* 0x00000038ff3e0219 */ /* 0x000fe20000011675 */
[----:B------:R-:W-:Y:S01]  /*bef0*/  IMAD.SHL.U32 R56, R60, 0x4, RZ ;  /* 0x000000043c387824 */ /* 0x000fe200078e00ff */
[----:B------:R-:W-:-:S02]  /*bf00*/  @P0 SHF.L.U64.HI R67, R58, R67, R59 ;  /* 0x000000433a430219 */ /* 0x000fc4000001023b */
[----:B------:R-:W-:Y:S02]  /*bf10*/  @P0 LOP3.LUT R58, R64, R63, RZ, 0xfc, !PT ;  /* 0x0000003f403a0212 */ /* 0x000fe400078efcff */
[----:B------:R-:W-:Y:S02]  /*bf20*/  SHF.L.U64.HI R60, R60, 0x2, R61 ;  /* 0x000000023c3c7819 */ /* 0x000fe4000001023d */
[----:B------:R-:W-:Y:S02]  /*bf30*/  @P0 LOP3.LUT R59, R67, R62, RZ, 0xfc, !PT ;  /* 0x0000003e433b0212 */ /* 0x000fe400078efcff */
[----:B------:R-:W-:Y:S02]  /*bf40*/  SHF.L.W.U32.HI R61, R61, 0x2, R58 ;  /* 0x000000023d3d7819 */ /* 0x000fe40000010e3a */
[----:B------:R-:W-:Y:S02]  /*bf50*/  IADD3 RZ, P0, PT, RZ, -R56, RZ ;  /* 0x80000038ffff7210 */ /* 0x000fe40007f1e0ff */
[----:B------:R-:W-:-:S02]  /*bf60*/  LOP3.LUT R63, RZ, R60, RZ, 0x33, !PT ;  /* 0x0000003cff3f7212 */ /* 0x000fc400078e33ff */
[----:B------:R-:W-:Y:S02]  /*bf70*/  SHF.L.W.U32.HI R62, R58, 0x2, R59 ;  /* 0x000000023a3e7819 */ /* 0x000fe40000010e3b */
[----:B------:R-:W-:Y:S02]  /*bf80*/  LOP3.LUT R64, RZ, R61, RZ, 0x33, !PT ;  /* 0x0000003dff407212 */ /* 0x000fe400078e33ff */
[----:B------:R-:W-:Y:S02]  /*bf90*/  IADD3.X R63, P0, PT, RZ, R63, RZ, P0, !PT ;  /* 0x0000003fff3f7210 */ /* 0x000fe4000071e4ff */
[----:B------:R-:W-:Y:S02]  /*bfa0*/  LOP3.LUT R58, RZ, R62, RZ, 0x33, !PT ;  /* 0x0000003eff3a7212 */ /* 0x000fe400078e33ff */
[----:B------:R-:W-:Y:S02]  /*bfb0*/  IADD3.X R64, P1, PT, RZ, R64, RZ, P0, !PT ;  /* 0x00000040ff407210 */ /* 0x000fe4000073e4ff */
[----:B------:R-:W-:-:S03]  /*bfc0*/  ISETP.GT.U32.AND P2, PT, R61, -0x1, PT ;  /* 0xffffffff3d00780c */ /* 0x000fc60003f44070 */
[----:B------:R-:W-:Y:S01]  /*bfd0*/  IMAD.X R65, RZ, RZ, R58, P1 ;  /* 0x000000ffff417224 */ /* 0x000fe200008e063a */
[----:B------:R-:W-:-:S04]  /*bfe0*/  ISETP.GT.AND.EX P0, PT, R62, -0x1, PT, P2 ;  /* 0xffffffff3e00780c */ /* 0x000fc80003f04320 */
[----:B------:R-:W-:Y:S02]  /*bff0*/  SEL R58, R62, R65, P0 ;  /* 0x000000413e3a7207 */ /* 0x000fe40000000000 */
[----:B------:R-:W-:Y:S02]  /*c000*/  SEL R61, R61, R64, P0 ;  /* 0x000000403d3d7207 */ /* 0x000fe40000000000 */
[----:B------:R-:W-:Y:S02]  /*c010*/  ISETP.NE.U32.AND P1, PT, R58, RZ, PT ;  /* 0x000000ff3a00720c */ /* 0x000fe40003f25070 */
[----:B------:R-:W-:Y:S02]  /*c020*/  SEL R63, R60, R63, P0 ;  /* 0x0000003f3c3f7207 */ /* 0x000fe40000000000 */
[----:B0-----:R-:W-:Y:S01]  /*c030*/  SEL R66, R61, R58, !P1 ;  /* 0x0000003a3d427207 */ /* 0x001fe20004800000 */
[----:B------:R-:W-:-:S03]  /*c040*/  @!P0 IMAD.MOV R56, RZ, RZ, -R56 ;  /* 0x000000ffff388224 */ /* 0x000fc600078e0a38 */
[----:B------:R-:W0:Y:S02]  /*c050*/  FLO.U32 R65, R66 ;  /* 0x0000004200417300 */ /* 0x000e2400000e0000 */
[C---:B0-----:R-:W-:Y:S02]  /*c060*/  IADD3 R64, PT, PT, -R65.reuse, 0x1f, RZ ;  /* 0x0000001f41407810 */ /* 0x041fe40007ffe1ff */
[----:B------:R-:W-:-:S03]  /*c070*/  IADD3 R65, PT, PT, -R65, 0x3f, RZ ;  /* 0x0000003f41417810 */ /* 0x000fc60007ffe1ff */
[----:B------:R-:W-:-:S05]  /*c080*/  @P1 IMAD.MOV R65, RZ, RZ, R64 ;  /* 0x000000ffff411224 */ /* 0x000fca00078e0240 */
[----:B------:R-:W-:-:S13]  /*c090*/  ISETP.NE.AND P1, PT, R65, RZ, PT ;  /* 0x000000ff4100720c */ /* 0x000fda0003f25270 */
[----:B------:R-:W-:Y:S05]  /*c0a0*/  @!P1 BRA `(.L_x_191) ;  /* 0x0000000000289947 */ /* 0x000fea0003800000 */
[----:B------:R-:W-:Y:S02]  /*c0b0*/  LOP3.LUT R60, R65, 0x3f, RZ, 0xc0, !PT ;  /* 0x0000003f413c7812 */ /* 0x000fe400078ec0ff */
[--C-:B------:R-:W-:Y:S02]  /*c0c0*/  SHF.R.U64 R56, R56, 0x1, R63.reuse ;  /* 0x0000000138387819 */ /* 0x100fe4000000123f */
[CC--:B------:R-:W-:Y:S02]  /*c0d0*/  SHF.L.U64.HI R58, R61.reuse, R60.reuse, R58 ;  /* 0x0000003c3d3a7219 */ /* 0x0c0fe4000001023a */
[----:B------:R-:W-:Y:S02]  /*c0e0*/  SHF.L.U32 R61, R61, R60, RZ ;  /* 0x0000003c3d3d7219 */ /* 0x000fe400000006ff */
[----:B------:R-:W-:Y:S02]  /*c0f0*/  SHF.R.U32.HI R63, RZ, 0x1, R63 ;  /* 0x00000001ff3f7819 */ /* 0x000fe4000001163f */
[----:B------:R-:W-:-:S04]  /*c100*/  LOP3.LUT R60, R65, 0x3f, RZ, 0xc, !PT ;  /* 0x0000003f413c7812 */ /* 0x000fc800078e0cff */
[-CC-:B------:R-:W-:Y:S02]  /*c110*/  SHF.R.U64 R56, R56, R60.reuse, R63.reuse ;  /* 0x0000003c38387219 */ /* 0x180fe4000000123f */
[----:B------:R-:W-:Y:S02]  /*c120*/  SHF.R.U32.HI R63, RZ, R60, R63 ;  /* 0x0000003cff3f7219 */ /* 0x000fe4000001163f */
[----:B------:R-:W-:Y:S02]  /*c130*/  LOP3.LUT R61, R61, R56, RZ, 0xfc, !PT ;  /* 0x000000383d3d7212 */ /* 0x000fe400078efcff */
[----:B------:R-:W-:-:S07]  /*c140*/  LOP3.LUT R58, R58, R63, RZ, 0xfc, !PT ;  /* 0x0000003f3a3a7212 */ /* 0x000fce00078efcff */
.L_x_191:
[----:B------:R-:W-:Y:S05]  /*c150*/  BSYNC.RECONVERGENT B0 ;  /* 0x0000000000007941 */ /* 0x000fea0003800200 */
.L_x_190:
[----:B------:R-:W-:Y:S01]  /*c160*/  IMAD.WIDE.U32 R116, R61, 0x2168c235, RZ ;  /* 0x2168c2353d747825 */ /* 0x000fe200078e00ff */
[----:B------:R-:W-:-:S03]  /*c170*/  SHF.R.U32.HI R59, RZ, 0x1e, R59 ;  /* 0x0000001eff3b7819 */ /* 0x000fc6000001163b */
[----:B------:R-:W-:Y:S01]  /*c180*/  IMAD.MOV.U32 R66, RZ, RZ, R117 ;  /* 0x000000ffff427224 */ /* 0x000fe200078e0075 */
[----:B------:R-:W-:Y:S01]  /*c190*/  IADD3 RZ, P1, PT, R116, R116, RZ ;  /* 0x0000007474ff7210 */ /* 0x000fe20007f3e0ff */
[----:B------:R-:W-:Y:S01]  /*c1a0*/  IMAD.MOV.U32 R67, RZ, RZ, RZ ;  /* 0x000000ffff437224 */ /* 0x000fe200078e00ff */
[----:B------:R-:W-:Y:S01]  /*c1b0*/  LEA.HI R59, R62, R59, RZ, 0x1 ;  /* 0x0000003b3e3b7211 */ /* 0x000fe200078f08ff */
[----:B------:R-:W-:-:S04]  /*c1c0*/  IMAD.HI.U32 R56, R58, -0x36f0255e, RZ ;  /* 0xc90fdaa23a387827 */ /* 0x000fc800078e00ff */
[----:B------:R-:W-:-:S04]  /*c1d0*/  IMAD.WIDE.U32 R66, R61, -0x36f0255e, R66 ;  /* 0xc90fdaa23d427825 */ /* 0x000fc800078e0042 */
[----:B------:R-:W-:-:S04]  /*c1e0*/  IMAD.WIDE.U32 R66, P2, R58, 0x2168c235, R66 ;  /* 0x2168c2353a427825 */ /* 0x000fc80007840042 */
[----:B------:R-:W-:Y:S01]  /*c1f0*/  IMAD R58, R58, -0x36f0255e, RZ ;  /* 0xc90fdaa23a3a7824 */ /* 0x000fe200078e02ff */
[----:B------:R-:W-:Y:S01]  /*c200*/  IADD3.X RZ, P1, PT, R66, R66, RZ, P1, !PT ;  /* 0x0000004242ff7210 */ /* 0x000fe20000f3e4ff */
[----:B------:R-:W-:-:S03]  /*c210*/  IMAD.X R60, RZ, RZ, R56, P2 ;  /* 0x000000ffff3c7224 */ /* 0x000fc600010e0638 */
[----:B------:R-:W-:-:S04]  /*c220*/  IADD3 R56, P2, PT, R58, R67, RZ ;  /* 0x000000433a387210 */ /* 0x000fc80007f5e0ff */
[C---:B------:R-:W-:Y:S01]  /*c230*/  ISETP.GT.U32.AND P3, PT, R56.reuse, RZ, PT ;  /* 0x000000ff3800720c */ /* 0x040fe20003f64070 */
[----:B------:R-:W-:Y:S01]  /*c240*/  IMAD.X R58, RZ, RZ, R60, P2 ;  /* 0x000000ffff3a7224 */ /* 0x000fe200010e063c */
[----:B------:R-:W-:-:S04]  /*c250*/  IADD3.X R61, P2, PT, R56, R56, RZ, P1, !PT ;  /* 0x00000038383d7210 */ /* 0x000fc80000f5e4ff */
[C---:B------:R-:W-:Y:S01]  /*c260*/  ISETP.GT.AND.EX P1, PT, R58.reuse, RZ, PT, P3 ;  /* 0x000000ff3a00720c */ /* 0x040fe20003f24330 */
[----:B------:R-:W-:-:S03]  /*c270*/  IMAD.X R63, R58, 0x1, R58, P2 ;  /* 0x000000013a3f7824 */ /* 0x000fc600010e063a */
[----:B------:R-:W-:Y:S02]  /*c280*/  SEL R61, R61, R56, P1 ;  /* 0x000000383d3d7207 */ /* 0x000fe40000800000 */
[----:B------:R-:W-:Y:S02]  /*c290*/  SEL R63, R63, R58, P1 ;  /* 0x0000003a3f3f7207 */ /* 0x000fe40000800000 */
[----:B------:R-:W-:Y:S02]  /*c2a0*/  IADD3 R56, P2, PT, R61, 0x1, RZ ;  /* 0x000000013d387810 */ /* 0x000fe40007f5e0ff */
[----:B------:R-:W-:Y:S02]  /*c2b0*/  SEL R58, RZ, 0xffffffff, !P1 ;  /* 0xffffffffff3a7807 */ /* 0x000fe40004800000 */
[----:B------:R-:W-:Y:S01]  /*c2c0*/  LOP3.LUT P1, R57, R57, 0x80000000, RZ, 0xc0, !PT ;  /* 0x8000000039397812 */ /* 0x000fe2000782c0ff */
[----:B------:R-:W-:Y:S02]  /*c2d0*/  IMAD.X R61, RZ, RZ, R63, P2 ;  /* 0x000000ffff3d7224 */ /* 0x000fe400010e063f */
[----:B------:R-:W-:Y:S01]  /*c2e0*/  IMAD.IADD R58, R58, 0x1, -R65 ;  /* 0x000000013a3a7824 */ /* 0x000fe200078e0a41 */
[----:B------:R-:W-:-:S02]  /*c2f0*/  @!P0 LOP3.LUT R57, R57, 0x80000000, RZ, 0x3c, !PT ;  /* 0x8000000039398812 */ /* 0x000fc400078e3cff */
[----:B------:R-:W-:Y:S01]  /*c300*/  SHF.R.U64 R56, R56, 0xa, R61 ;  /* 0x0000000a38387819 */ /* 0x000fe2000000123d */
[----:B------:R-:W-:-:S03]  /*c310*/  IMAD.SHL.U32 R58, R58, 0x100000, RZ ;  /* 0x001000003a3a7824 */ /* 0x000fc600078e00ff */
[----:B------:R-:W-:-:S03]  /*c320*/  IADD3 R56, P2, PT, R56, 0x1, RZ ;  /* 0x0000000138387810 */ /* 0x000fc60007f5e0ff */
[----:B------:R-:W-:Y:S01]  /*c330*/  @P1 IMAD.MOV R59, RZ, RZ, -R59 ;  /* 0x000000ffff3b1224 */ /* 0x000fe200078e0a3b */
[----:B------:R-:W-:-:S04]  /*c340*/  LEA.HI.X R61, R61, RZ, RZ, 0x16, P2 ;  /* 0x000000ff3d3d7211 */ /* 0x000fc800010fb4ff */
[--C-:B------:R-:W-:Y:S02]  /*c350*/  SHF.R.U64 R56, R56, 0x1, R61.reuse ;  /* 0x0000000138387819 */ /* 0x100fe4000000123d */
[----:B------:R-:W-:Y:S02]  /*c360*/  SHF.R.U32.HI R61, RZ, 0x1, R61 ;  /* 0x00000001ff3d7819 */ /* 0x000fe4000001163d */
[----:B------:R-:W-:-:S04]  /*c370*/  IADD3 R66, P2, P3, RZ, RZ, R56 ;  /* 0x000000ffff427210 */ /* 0x000fc80007b5e038 */
[----:B------:R-:W-:-:S04]  /*c380*/  IADD3.X R58, PT, PT, R58, 0x3fe00000, R61, P2, P3 ;  /* 0x3fe000003a3a7810 */ /* 0x000fc800017e643d */
[----:B------:R-:W-:-:S07]  /*c390*/  LOP3.LUT R57, R58, R57, RZ, 0xfc, !PT ;  /* 0x000000393a397212 */ /* 0x000fce00078efcff */
.L_x_185:
[----:B------:R-:W-:Y:S02]  /*c3a0*/  IMAD.MOV.U32 R67, RZ, RZ, R57 ;  /* 0x000000ffff437224 */ /* 0x000fe400078e0039 */
[----:B------:R-:W-:Y:S02]  /*c3b0*/  IMAD.MOV.U32 R56, RZ, RZ, R18 ;  /* 0x000000ffff387224 */ /* 0x000fe400078e0012 */
[----:B------:R-:W-:-:S04]  /*c3c0*/  IMAD.MOV.U32 R57, RZ, RZ, 0x0 ;  /* 0x00000000ff397424 */ /* 0x000fc800078e00ff */
[----:B------:R-:W-:Y:S05]  /*c3d0*/  RET.REL.NODEC R56 `(_Z20Duffing1989RK4_ClDynPdS_S_S_S_S_PKdS1_S1_j) ;  /* 0xffffff3c38087950 */ /* 0x000fea0003c3ffff */
.L_x_192:
[----:B------:R-:W-:-:S00]  /*c3e0*/  BRA `(.L_x_192) ;  /* 0xfffffffc00fc7947 */ /* 0x000fc0000383ffff */
[----:B------:R-:W-:-:S00]  /*c3f0*/  NOP ;  /* 0x0000000000007918 */ /* 0x000fc00000000000 */
        /* <DEDUP_REMOVED lines=8> */
.L_x_197:


//--------------------- .nv.global.init           --------------------------
	.section	.nv.global.init,"aw",@progbits
	.align	16
.nv.global.init:
	.type		__cudart_sin_cos_coeffs,@object
	.size		__cudart_sin_cos_coeffs,(__cudart_i2opi_d - __cudart_sin_cos_coeffs)
__cudart_sin_cos_coeffs:
        /*0000*/ 	.byte	0x46, 0xd2, 0xb0, 0x2c, 0xf1, 0xe5, 0x5a, 0xbe, 0x92, 0xe3, 0xac, 0x69, 0xe3, 0x1d, 0xc7, 0x3e
        /*0010*/ 	.byte	0xa1, 0x62, 0xdb, 0x19, 0xa0, 0x01, 0x2a, 0xbf, 0x18, 0x08, 0x11, 0x11, 0x11, 0x11, 0x81, 0x3f
        /*0020*/ 	.byte	0x54, 0x55, 0x55, 0x55, 0x55, 0x55, 0xc5, 0xbf, 0x00, 0x00, 0x00, 0x00, 0x00, 0x00, 0x00, 0x00
        /*0030*/ 	.byte	0x00, 0x00, 0x00, 0x00, 0x00, 0x00, 0x00, 0x00, 0x64, 0x81, 0xfd, 0x20, 0x83, 0xff, 0xa8, 0xbd
        /*0040*/ 	.byte	0x28, 0x85, 0xef, 0xc1, 0xa7, 0xee, 0x21, 0x3e, 0xd9, 0xe6, 0x06, 0x8e, 0x4f, 0x7e, 0x92, 0xbe
        /*0050*/ 	.byte	0xe9, 0xbc, 0xdd, 0x19, 0xa0, 0x01, 0xfa, 0x3e, 0x47, 0x5d, 0xc1, 0x16, 0x6c, 0xc1, 0x56, 0xbf
        /*0060*/ 	.byte	0x51, 0x55, 0x55, 0x55, 0x55, 0x55, 0xa5, 0x3f, 0x00, 0x00, 0x00, 0x00, 0x00, 0x00, 0xe0, 0xbf
        /*0070*/ 	.byte	0x00, 0x00, 0x00, 0x00, 0x00, 0x00, 0xf0, 0x3f, 0x00, 0x00, 0x00, 0x00, 0x00, 0x00, 0x00, 0x00
	.type		__cudart_i2opi_d,@object
	.size		__cudart_i2opi_d,(.L_0 - __cudart_i2opi_d)
__cudart_i2opi_d:
        /* <DEDUP_REMOVED lines=9> */
.L_0:


//--------------------- .nv.shared.reserved.0     --------------------------
	.section	.nv.shared.reserved.0,"aw",@nobits
	.weak		__nv_reservedSMEM_offset_0_alias
	.size		__nv_reservedSMEM_offset_0_alias, 0, 64
	.other		__nv_reservedSMEM_offset_0_alias,@"STO_CUDA_RESERVED_SHARED STV_DEFAULT"
__nv_reservedSMEM_offset_0_alias:
	.zero		0
	.zero		64


//--------------------- .nv.constant0._Z20Duffing1989RK4_ClDynPdS_S_S_S_S_PKdS1_S1_j --------------------------
	.section	.nv.constant0._Z20Duffing1989RK4_ClDynPdS_S_S_S_S_PKdS1_S1_j,"a",@progbits
	.sectionflags	@""
	.align	4
.nv.constant0._Z20Duffing1989RK4_ClDynPdS_S_S_S_S_PKdS1_S1_j:
	.zero		972


//--------------------- SYMBOLS --------------------------

	.type		.nv.reservedSmem.offset0,@object
	.size		.nv.reservedSmem.offset0,0x4
